def attn_fwd(
    Q,
    K,
    V,
    Out,
    Lse,
    sm_scale,
    stride_qz,
    stride_qh,
    stride_qm,
    stride_qk,
    stride_kz,
    stride_kh,
    stride_kn,
    stride_kk,
    stride_vz,
    stride_vh,
    stride_vn,
    stride_vk,
    stride_oz,
    stride_oh,
    stride_om,
    stride_ok,
    seqlen_q,
    seqlen_k,
    BLOCK_M: tl.constexpr,
    BLOCK_N: tl.constexpr,
    HEAD_DIM: tl.constexpr,
    CAUSAL: tl.constexpr,
):
    start_m = tl.program_id(0)
    off_hz = tl.program_id(1)
    q_off = off_hz * stride_qh
    k_off = off_hz * stride_kh
    v_off = off_hz * stride_vh
    offs_m = start_m * BLOCK_M + tl.arange(0, BLOCK_M)
    offs_d = tl.arange(0, HEAD_DIM)
    offs_n = tl.arange(0, BLOCK_N)
    q_ptrs = Q + q_off + offs_m[:, None] * stride_qm + offs_d[None, :] * stride_qk
    k_ptrs = K + k_off + offs_d[:, None] * stride_kk + offs_n[None, :] * stride_kn
    v_ptrs = V + v_off + offs_n[:, None] * stride_vn + offs_d[None, :] * stride_vk
    m_i = tl.full([BLOCK_M], float("-inf"), dtype=tl.float32)
    l_i = tl.zeros([BLOCK_M], dtype=tl.float32) + 1.0
    acc = tl.zeros([BLOCK_M, HEAD_DIM], dtype=tl.float32)
    q = tl.load(q_ptrs)
    acc, l_i, m_i = _attn_fwd_inner(
        acc,
        l_i,
        m_i,
        q,
        k_ptrs,
        v_ptrs,
        sm_scale,
        stride_kn,
        stride_vn,
        start_m,
        seqlen_k,
        BLOCK_M,
        BLOCK_N,
        HEAD_DIM,
        CAUSAL,
    )
    acc = acc / l_i[:, None]
    lse = m_i + tl.math.log2(l_i) / 1.4426950408889634
    o_ptrs = (
        Out
        + off_hz * stride_oh
        + offs_m[:, None] * stride_om
        + offs_d[None, :] * stride_ok
    )
    tl.store(o_ptrs, acc.to(Out.dtype.element_ty))
    tl.store(Lse + off_hz * seqlen_q + offs_m, lse)

# config = {"BLOCK_M": 128, "BLOCK_N": 16, "HEAD_DIM": 64, "arch": "sm_100", "causal": false, "dtype": "bf16", "num_stages": 2, "num_warps": 4}
# arch = sm_100


// ===== COMPILED SASS (sm_100a) =====

	.target	sm_100a

	.elftype	@"ET_EXEC"


//--------------------- .note.nv.tkinfo           --------------------------
	.section	.note.nv.tkinfo,"",@"SHT_NOTE"
	.sectionflags	@"SHF_NOTE_NV_TKINFO"
	.tkinfo
        /*0018*/ 	.word	0x00000081
        /*0030*/ 	.string	""
        /*0030*/ 	.string	"ptxas-blackwell"
        /*0030*/ 	.string	"Cuda compilation tools, release 12.9, V12.9.86"
        /*0030*/ 	.string	"Build cuda_12.9.r12.9/compiler.36037853_0"
        /*0030*/ 	.string	"-v  -suppress-debug-info  -lineinfo  -arch sm_100a "



//--------------------- .note.nv.cuver            --------------------------
	.section	.note.nv.cuver,"",@"SHT_NOTE"
	.sectionflags	@"SHF_NOTE_NV_CUVER"
        /*0018*/ 	.short	0x0001
        /*001a*/ 	.short	0x0064
        /*001c*/ 	.short	0x0001
        /*001e*/ 	.short	0x0000
        /*0020*/ 	.short	0x0001
        /*0022*/ 	.short	0x0000


//--------------------- .nv.info                  --------------------------
	.section	.nv.info,"",@"SHT_CUDA_INFO"
	.align	4


	//----- nvinfo : EIATTR_REGCOUNT
	.align		4
        /*0000*/ 	.byte	0x04, 0x2f
        /*0002*/ 	.short	(.L_5 - .L_4)
	.align		4
.L_4:
        /*0004*/ 	.word	index@(attn_fwd)
        /*0008*/ 	.word	0x00000080


	//----- nvinfo : EIATTR_FRAME_SIZE
	.align		4
.L_5:
        /*000c*/ 	.byte	0x04, 0x11
        /*000e*/ 	.short	(.L_7 - .L_6)
	.align		4
.L_6:
        /*0010*/ 	.word	index@($__internal_2_$__cuda_sm10x_tcgen05_guardrail_trap_unallocated_columns_being_dealloced)
        /*0014*/ 	.word	0x00000000


	//----- nvinfo : EIATTR_FRAME_SIZE
	.align		4
.L_7:
        /*0018*/ 	.byte	0x04, 0x11
        /*001a*/ 	.short	(.L_9 - .L_8)
	.align		4
.L_8:
        /*001c*/ 	.word	index@($__internal_1_$__cuda_sm10x_tcgen05_guardrail_trap_phase_invalid_during_alloc)
        /*0020*/ 	.word	0x00000000


	//----- nvinfo : EIATTR_FRAME_SIZE
	.align		4
.L_9:
        /*0024*/ 	.byte	0x04, 0x11
        /*0026*/ 	.short	(.L_11 - .L_10)
	.align		4
.L_10:
        /*0028*/ 	.word	index@($__internal_0_$__cuda_sm10x_tcgen05_guardrail_trap_col_being_dealloced_not_returned_by_alloc)
        /*002c*/ 	.word	0x00000000


	//----- nvinfo : EIATTR_FRAME_SIZE
	.align		4
.L_11:
        /*0030*/ 	.byte	0x04, 0x11
        /*0032*/ 	.short	(.L_13 - .L_12)
	.align		4
.L_12:
        /*0034*/ 	.word	index@(attn_fwd)
        /*0038*/ 	.word	0x00000000


	//----- nvinfo : EIATTR_MIN_STACK_SIZE
	.align		4
.L_13:
        /*003c*/ 	.byte	0x04, 0x12
        /*003e*/ 	.short	(.L_15 - .L_14)
	.align		4
.L_14:
        /*0040*/ 	.word	index@(attn_fwd)
        /*0044*/ 	.word	0x00000000
.L_15:


//--------------------- .nv.info.attn_fwd         --------------------------
	.section	.nv.info.attn_fwd,"",@"SHT_CUDA_INFO"
	.sectionflags	@""
	.align	4


	//----- nvinfo : EIATTR_CUDA_API_VERSION
	.align		4
        /*0000*/ 	.byte	0x04, 0x37
        /*0002*/ 	.short	(.L_17 - .L_16)
.L_16:
        /*0004*/ 	.word	0x00000081


	//----- nvinfo : EIATTR_KPARAM_INFO
	.align		4
.L_17:
        /*0008*/ 	.byte	0x04, 0x17
        /*000a*/ 	.short	(.L_19 - .L_18)
.L_18:
        /*000c*/ 	.word	0x00000000
        /*0010*/ 	.short	0x0019
        /*0012*/ 	.short	0x0080
        /*0014*/ 	.byte	0x00, 0xf4, 0x21, 0x00


	//----- nvinfo : EIATTR_KPARAM_INFO
	.align		4
.L_19:
        /*0018*/ 	.byte	0x04, 0x17
        /*001a*/ 	.short	(.L_21 - .L_20)
.L_20:
        /*001c*/ 	.word	0x00000000
        /*0020*/ 	.short	0x0018
        /*0022*/ 	.short	0x0078
        /*0024*/ 	.byte	0x00, 0xf4, 0x21, 0x00


	//----- nvinfo : EIATTR_KPARAM_INFO
	.align		4
.L_21:
        /*0028*/ 	.byte	0x04, 0x17
        /*002a*/ 	.short	(.L_23 - .L_22)
.L_22:
        /*002c*/ 	.word	0x00000000
        /*0030*/ 	.short	0x0017
        /*0032*/ 	.short	0x0070
        /*0034*/ 	.byte	0x00, 0xf0, 0x11, 0x00


	//----- nvinfo : EIATTR_KPARAM_INFO
	.align		4
.L_23:
        /*0038*/ 	.byte	0x04, 0x17
        /*003a*/ 	.short	(.L_25 - .L_24)
.L_24:
        /*003c*/ 	.word	0x00000000
        /*0040*/ 	.short	0x0016
        /*0042*/ 	.short	0x006c
        /*0044*/ 	.byte	0x00, 0xf0, 0x11, 0x00


	//----- nvinfo : EIATTR_KPARAM_INFO
	.align		4
.L_25:
        /*0048*/ 	.byte	0x04, 0x17
        /*004a*/ 	.short	(.L_27 - .L_26)
.L_26:
        /*004c*/ 	.word	0x00000000
        /*0050*/ 	.short	0x0015
        /*0052*/ 	.short	0x0068
        /*0054*/ 	.byte	0x00, 0xf0, 0x11, 0x00


	//----- nvinfo : EIATTR_KPARAM_INFO
	.align		4
.L_27:
        /*0058*/ 	.byte	0x04, 0x17
        /*005a*/ 	.short	(.L_29 - .L_28)
.L_28:
        /*005c*/ 	.word	0x00000000
        /*0060*/ 	.short	0x0014
        /*0062*/ 	.short	0x0064
        /*0064*/ 	.byte	0x00, 0xf0, 0x11, 0x00


	//----- nvinfo : EIATTR_KPARAM_INFO
	.align		4
.L_29:
        /*0068*/ 	.byte	0x04, 0x17
        /*006a*/ 	.short	(.L_31 - .L_30)
.L_30:
        /*006c*/ 	.word	0x00000000
        /*0070*/ 	.short	0x0013
        /*0072*/ 	.short	0x0060
        /*0074*/ 	.byte	0x00, 0xf0, 0x11, 0x00


	//----- nvinfo : EIATTR_KPARAM_INFO
	.align		4
.L_31:
        /*0078*/ 	.byte	0x04, 0x17
        /*007a*/ 	.short	(.L_33 - .L_32)
.L_32:
        /*007c*/ 	.word	0x00000000
        /*0080*/ 	.short	0x0012
        /*0082*/ 	.short	0x005c
        /*0084*/ 	.byte	0x00, 0xf0, 0x11, 0x00


	//----- nvinfo : EIATTR_KPARAM_INFO
	.align		4
.L_33:
        /*0088*/ 	.byte	0x04, 0x17
        /*008a*/ 	.short	(.L_35 - .L_34)
.L_34:
        /*008c*/ 	.word	0x00000000
        /*0090*/ 	.short	0x0011
        /*0092*/ 	.short	0x0058
        /*0094*/ 	.byte	0x00, 0xf0, 0x11, 0x00


	//----- nvinfo : EIATTR_KPARAM_INFO
	.align		4
.L_35:
        /*0098*/ 	.byte	0x04, 0x17
        /*009a*/ 	.short	(.L_37 - .L_36)
.L_36:
        /*009c*/ 	.word	0x00000000
        /*00a0*/ 	.short	0x0010
        /*00a2*/ 	.short	0x0054
        /*00a4*/ 	.byte	0x00, 0xf0, 0x11, 0x00


	//----- nvinfo : EIATTR_KPARAM_INFO
	.align		4
.L_37:
        /*00a8*/ 	.byte	0x04, 0x17
        /*00aa*/ 	.short	(.L_39 - .L_38)
.L_38:
        /*00ac*/ 	.word	0x00000000
        /*00b0*/ 	.short	0x000f
        /*00b2*/ 	.short	0x0050
        /*00b4*/ 	.byte	0x00, 0xf0, 0x11, 0x00


	//----- nvinfo : EIATTR_KPARAM_INFO
	.align		4
.L_39:
        /*00b8*/ 	.byte	0x04, 0x17
        /*00ba*/ 	.short	(.L_41 - .L_40)
.L_40:
        /*00bc*/ 	.word	0x00000000
        /*00c0*/ 	.short	0x000e
        /*00c2*/ 	.short	0x004c
        /*00c4*/ 	.byte	0x00, 0xf0, 0x11, 0x00


	//----- nvinfo : EIATTR_KPARAM_INFO
	.align		4
.L_41:
        /*00c8*/ 	.byte	0x04, 0x17
        /*00ca*/ 	.short	(.L_43 - .L_42)
.L_42:
        /*00cc*/ 	.word	0x00000000
        /*00d0*/ 	.short	0x000d
        /*00d2*/ 	.short	0x0048
        /*00d4*/ 	.byte	0x00, 0xf0, 0x11, 0x00


	//----- nvinfo : EIATTR_KPARAM_INFO
	.align		4
.L_43:
        /*00d8*/ 	.byte	0x04, 0x17
        /*00da*/ 	.short	(.L_45 - .L_44)
.L_44:
        /*00dc*/ 	.word	0x00000000
        /*00e0*/ 	.short	0x000c
        /*00e2*/ 	.short	0x0044
        /*00e4*/ 	.byte	0x00, 0xf0, 0x11, 0x00


	//----- nvinfo : EIATTR_KPARAM_INFO
	.align		4
.L_45:
        /*00e8*/ 	.byte	0x04, 0x17
        /*00ea*/ 	.short	(.L_47 - .L_46)
.L_46:
        /*00ec*/ 	.word	0x00000000
        /*00f0*/ 	.short	0x000b
        /*00f2*/ 	.short	0x0040
        /*00f4*/ 	.byte	0x00, 0xf0, 0x11, 0x00


	//----- nvinfo : EIATTR_KPARAM_INFO
	.align		4
.L_47:
        /*00f8*/ 	.byte	0x04, 0x17
        /*00fa*/ 	.short	(.L_49 - .L_48)
.L_48:
        /*00fc*/ 	.word	0x00000000
        /*0100*/ 	.short	0x000a
        /*0102*/ 	.short	0x003c
        /*0104*/ 	.byte	0x00, 0xf0, 0x11, 0x00


	//----- nvinfo : EIATTR_KPARAM_INFO
	.align		4
.L_49:
        /*0108*/ 	.byte	0x04, 0x17
        /*010a*/ 	.short	(.L_51 - .L_50)
.L_50:
        /*010c*/ 	.word	0x00000000
        /*0110*/ 	.short	0x0009
        /*0112*/ 	.short	0x0038
        /*0114*/ 	.byte	0x00, 0xf0, 0x11, 0x00


	//----- nvinfo : EIATTR_KPARAM_INFO
	.align		4
.L_51:
        /*0118*/ 	.byte	0x04, 0x17
        /*011a*/ 	.short	(.L_53 - .L_52)
.L_52:
        /*011c*/ 	.word	0x00000000
        /*0120*/ 	.short	0x0008
        /*0122*/ 	.short	0x0034
        /*0124*/ 	.byte	0x00, 0xf0, 0x11, 0x00


	//----- nvinfo : EIATTR_KPARAM_INFO
	.align		4
.L_53:
        /*0128*/ 	.byte	0x04, 0x17
        /*012a*/ 	.short	(.L_55 - .L_54)
.L_54:
        /*012c*/ 	.word	0x00000000
        /*0130*/ 	.short	0x0007
        /*0132*/ 	.short	0x0030
        /*0134*/ 	.byte	0x00, 0xf0, 0x11, 0x00


	//----- nvinfo : EIATTR_KPARAM_INFO
	.align		4
.L_55:
        /*0138*/ 	.byte	0x04, 0x17
        /*013a*/ 	.short	(.L_57 - .L_56)
.L_56:
        /*013c*/ 	.word	0x00000000
        /*0140*/ 	.short	0x0006
        /*0142*/ 	.short	0x002c
        /*0144*/ 	.byte	0x00, 0xf0, 0x11, 0x00


	//----- nvinfo : EIATTR_KPARAM_INFO
	.align		4
.L_57:
        /*0148*/ 	.byte	0x04, 0x17
        /*014a*/ 	.short	(.L_59 - .L_58)
.L_58:
        /*014c*/ 	.word	0x00000000
        /*0150*/ 	.short	0x0005
        /*0152*/ 	.short	0x0028
        /*0154*/ 	.byte	0x00, 0xf0, 0x11, 0x00


	//----- nvinfo : EIATTR_KPARAM_INFO
	.align		4
.L_59:
        /*0158*/ 	.byte	0x04, 0x17
        /*015a*/ 	.short	(.L_61 - .L_60)
.L_60:
        /*015c*/ 	.word	0x00000000
        /*0160*/ 	.short	0x0004
        /*0162*/ 	.short	0x0020
        /*0164*/ 	.byte	0x00, 0xf4, 0x21, 0x00


	//----- nvinfo : EIATTR_KPARAM_INFO
	.align		4
.L_61:
        /*0168*/ 	.byte	0x04, 0x17
        /*016a*/ 	.short	(.L_63 - .L_62)
.L_62:
        /*016c*/ 	.word	0x00000000
        /*0170*/ 	.short	0x0003
        /*0172*/ 	.short	0x0018
        /*0174*/ 	.byte	0x00, 0xf4, 0x21, 0x00


	//----- nvinfo : EIATTR_KPARAM_INFO
	.align		4
.L_63:
        /*0178*/ 	.byte	0x04, 0x17
        /*017a*/ 	.short	(.L_65 - .L_64)
.L_64:
        /*017c*/ 	.word	0x00000000
        /*0180*/ 	.short	0x0002
        /*0182*/ 	.short	0x0010
        /*0184*/ 	.byte	0x00, 0xf4, 0x21, 0x00


	//----- nvinfo : EIATTR_KPARAM_INFO
	.align		4
.L_65:
        /*0188*/ 	.byte	0x04, 0x17
        /*018a*/ 	.short	(.L_67 - .L_66)
.L_66:
        /*018c*/ 	.word	0x00000000
        /*0190*/ 	.short	0x0001
        /*0192*/ 	.short	0x0008
        /*0194*/ 	.byte	0x00, 0xf4, 0x21, 0x00


	//----- nvinfo : EIATTR_KPARAM_INFO
	.align		4
.L_67:
        /*0198*/ 	.byte	0x04, 0x17
        /*019a*/ 	.short	(.L_69 - .L_68)
.L_68:
        /*019c*/ 	.word	0x00000000
        /*01a0*/ 	.short	0x0000
        /*01a2*/ 	.short	0x0000
        /*01a4*/ 	.byte	0x00, 0xf4, 0x21, 0x00


	//----- nvinfo : EIATTR_AT_ENTRY_FRAGMENTS
	.align		4
.L_69:
        /*01a8*/ 	.byte	0x04, 0x4f
        /*01aa*/ 	.short	(.L_71 - .L_70)


	//   ....[0]....
.L_70:
        /*01ac*/ 	.word	0x00000004


	//----- nvinfo : EIATTR_RESERVED_SMEM_USED
	.align		4
.L_71:
        /*01b0*/ 	.byte	0x01, 0x41
	.zero		2


	//----- nvinfo : EIATTR_SPARSE_MMA_MASK
	.align		4
        /*01b4*/ 	.byte	0x03, 0x50
        /*01b6*/ 	.short	0x0000


	//----- nvinfo : EIATTR_TCGEN05_1CTA_USED
	.align		4
        /*01b8*/ 	.byte	0x01, 0x51
	.zero		2


	//----- nvinfo : EIATTR_MAXREG_COUNT
	.align		4
        /*01bc*/ 	.byte	0x03, 0x1b
        /*01be*/ 	.short	0x00ff


	//----- nvinfo : EIATTR_NUM_BARRIERS
	.align		4
        /*01c0*/ 	.byte	0x02, 0x4c
        /*01c2*/ 	.byte	0x01
	.zero		1


	//----- nvinfo : EIATTR_INT_WARP_WIDE_INSTR_OFFSETS
	.align		4
        /*01c4*/ 	.byte	0x04, 0x31
        /*01c6*/ 	.short	(.L_73 - .L_72)


	//   ....[0]....
.L_72:
        /*01c8*/ 	.word	0x00001a60


	//   ....[1]....
        /*01cc*/ 	.word	0x00001a70


	//   ....[2]....
        /*01d0*/ 	.word	0x00002080


	//   ....[3]....
        /*01d4*/ 	.word	0x00002100


	//   ....[4]....
        /*01d8*/ 	.word	0x00003880


	//   ....[5]....
        /*01dc*/ 	.word	0x00007290


	//   ....[6]....
        /*01e0*/ 	.word	0x000072e0


	//----- nvinfo : EIATTR_COOP_GROUP_MASK_REGIDS
	.align		4
.L_73:
        /*01e4*/ 	.byte	0x04, 0x29
        /*01e6*/ 	.short	(.L_75 - .L_74)


	//   ....[0]....
.L_74:
        /*01e8*/ 	.word	0xffffffff


	//   ....[1]....
        /*01ec*/ 	.word	0xffffffff


	//   ....[2]....
        /*01f0*/ 	.word	0xffffffff


	//   ....[3]....
        /*01f4*/ 	.word	0xffffffff


	//----- nvinfo : EIATTR_COOP_GROUP_INSTR_OFFSETS
	.align		4
.L_75:
        /*01f8*/ 	.byte	0x04, 0x28
        /*01fa*/ 	.short	(.L_77 - .L_76)


	//   ....[0]....
.L_76:
        /*01fc*/ 	.word	0x00000050


	//   ....[1]....
        /*0200*/ 	.word	0x00000310


	//   ....[2]....
        /*0204*/ 	.word	0x00007120


	//   ....[3]....
        /*0208*/ 	.word	0x00007390


	//----- nvinfo : EIATTR_VRC_CTA_INIT_COUNT
	.align		4
.L_77:
        /*020c*/ 	.byte	0x02, 0x4a
        /*020e*/ 	.byte	0x80
	.zero		1


	//----- nvinfo : EIATTR_MBARRIER_INSTR_OFFSETS
	.align		4
        /*0210*/ 	.byte	0x04, 0x39
        /*0212*/ 	.short	(.L_79 - .L_78)


	//   ....[0]....
.L_78:
        /*0214*/ 	.word	0x00001fb0
        /*0218*/ 	.word	0x000000ff
        /*021c*/ 	.word	0x00000000
        /*0220*/ 	.short	0x0100
        /*0222*/ 	.byte	0x0d
	.zero		1


	//   ....[1]....
        /*0224*/ 	.word	0x00002200
        /*0228*/ 	.word	0x000000ff
        /*022c*/ 	.word	0x00005808
        /*0230*/ 	.short	0x0100
        /*0232*/ 	.byte	0x0b
	.zero		1


	//   ....[2]....
        /*0234*/ 	.word	0x00002520
        /*0238*/ 	.word	0x000000ff
        /*023c*/ 	.word	0x00004800
        /*0240*/ 	.short	0x0100
        /*0242*/ 	.byte	0x0b
	.zero		1


	//   ....[3]....
        /*0244*/ 	.word	0x000027b0
        /*0248*/ 	.word	0x000000ff
        /*024c*/ 	.word	0x00004800
        /*0250*/ 	.short	0x010a
        /*0252*/ 	.byte	0x0b
	.zero		1


	//   ....[4]....
        /*0254*/ 	.word	0x00002800
        /*0258*/ 	.word	0x000000ff
        /*025c*/ 	.word	0x00004800
        /*0260*/ 	.short	0x0108
        /*0262*/ 	.byte	0x0b
	.zero		1


	//   ....[5]....
        /*0264*/ 	.word	0x00003940
        /*0268*/ 	.word	0x000000ff
        /*026c*/ 	.word	0x00005810
        /*0270*/ 	.short	0x0100
        /*0272*/ 	.byte	0x0b
	.zero		1


	//   ....[6]....
        /*0274*/ 	.word	0x00003ab0
        /*0278*/ 	.word	0x000000ff
        /*027c*/ 	.word	0x00005810
        /*0280*/ 	.short	0x010a
        /*0282*/ 	.byte	0x0b
	.zero		1


	//   ....[7]....
        /*0284*/ 	.word	0x00003b30
        /*0288*/ 	.word	0x000000ff
        /*028c*/ 	.word	0x00005810
        /*0290*/ 	.short	0x0108
        /*0292*/ 	.byte	0x0b
	.zero		1


	//   ....[8]....
        /*0294*/ 	.word	0x00003b50
        /*0298*/ 	.word	0x000000ff
        /*029c*/ 	.word	0x00000000
        /*02a0*/ 	.short	0x010a
        /*02a2*/ 	.byte	0x0d
	.zero		1


	//   ....[9]....
        /*02a4*/ 	.word	0x00004a90
        /*02a8*/ 	.word	0x000000ff
        /*02ac*/ 	.word	0x00000000
        /*02b0*/ 	.short	0x010a
        /*02b2*/ 	.byte	0x0d
	.zero		1


	//   ....[10]....
        /*02b4*/ 	.word	0x00004c10
        /*02b8*/ 	.word	0x000000ff
        /*02bc*/ 	.word	0x00005800
        /*02c0*/ 	.short	0x0108
        /*02c2*/ 	.byte	0x0b
	.zero		1


	//   ....[11]....
        /*02c4*/ 	.word	0x00004c80
        /*02c8*/ 	.word	0x000000ff
        /*02cc*/ 	.word	0x00005808
        /*02d0*/ 	.short	0x0108
        /*02d2*/ 	.byte	0x0b
	.zero		1


	//   ....[12]....
        /*02d4*/ 	.word	0x000073b0
        /*02d8*/ 	.word	0x000000ff
        /*02dc*/ 	.word	0x00004800
        /*02e0*/ 	.short	0x010a
        /*02e2*/ 	.byte	0x0b
	.zero		1


	//   ....[13]....
        /*02e4*/ 	.word	0x000073e0
        /*02e8*/ 	.word	0x000000ff
        /*02ec*/ 	.word	0x00005810
        /*02f0*/ 	.short	0x010a
        /*02f2*/ 	.byte	0x0b
	.zero		1


	//   ....[14]....
        /*02f4*/ 	.word	0x00007410
        /*02f8*/ 	.word	0x000000ff
        /*02fc*/ 	.word	0x00000000
        /*0300*/ 	.short	0x010a
        /*0302*/ 	.byte	0x0d
	.zero		1


	//   ....[15]....
        /*0304*/ 	.word	0x00007440
        /*0308*/ 	.word	0x000000ff
        /*030c*/ 	.word	0x00000000
        /*0310*/ 	.short	0x010a
        /*0312*/ 	.byte	0x0d
	.zero		1


	//----- nvinfo : EIATTR_NUM_MBARRIERS
	.align		4
.L_79:
        /*0314*/ 	.byte	0x03, 0x38
        /*0316*/ 	.short	0xffff


	//----- nvinfo : EIATTR_EXIT_INSTR_OFFSETS
	.align		4
        /*0318*/ 	.byte	0x04, 0x1c
        /*031a*/ 	.short	(.L_81 - .L_80)


	//   ....[0]....
.L_80:
        /*031c*/ 	.word	0x000073a0


	//----- nvinfo : EIATTR_REQNTID
	.align		4
.L_81:
        /*0320*/ 	.byte	0x04, 0x10
        /*0322*/ 	.short	(.L_83 - .L_82)
.L_82:
        /*0324*/ 	.word	0x00000080
        /*0328*/ 	.word	0x00000001
        /*032c*/ 	.word	0x00000001


	//----- nvinfo : EIATTR_CRS_STACK_SIZE
	.align		4
.L_83:
        /*0330*/ 	.byte	0x04, 0x1e
        /*0332*/ 	.short	(.L_85 - .L_84)
.L_84:
        /*0334*/ 	.word	0x00000000


	//----- nvinfo : EIATTR_CBANK_PARAM_SIZE
	.align		4
.L_85:
        /*0338*/ 	.byte	0x03, 0x19
        /*033a*/ 	.short	0x0088


	//----- nvinfo : EIATTR_PARAM_CBANK
	.align		4
        /*033c*/ 	.byte	0x04, 0x0a
        /*033e*/ 	.short	(.L_87 - .L_86)
	.align		4
.L_86:
        /*0340*/ 	.word	index@(.nv.constant0.attn_fwd)
        /*0344*/ 	.short	0x0380
        /*0346*/ 	.short	0x0088


	//----- nvinfo : EIATTR_SW_WAR
	.align		4
.L_87:
        /*0348*/ 	.byte	0x04, 0x36
        /*034a*/ 	.short	(.L_89 - .L_88)
.L_88:
        /*034c*/ 	.word	0x00000008
.L_89:


//--------------------- .nv.compat                --------------------------
	.section	.nv.compat,"",@"SHT_CUDA_COMPAT_INFO"
	.align	4
        /*0000*/ 	.byte	0x02, 0x02, 0x02, 0x00, 0x02, 0x05, 0x05, 0x00, 0x02, 0x03, 0x00, 0x00, 0x02, 0x06, 0x01, 0x00


//--------------------- .nv.callgraph             --------------------------
	.section	.nv.callgraph,"",@"SHT_CUDA_CALLGRAPH"
	.align	4
	.sectionentsize	8
	.align		4
        /*0000*/ 	.word	0x00000000
	.align		4
        /*0004*/ 	.word	0xffffffff
	.align		4
        /*0008*/ 	.word	0x00000000
	.align		4
        /*000c*/ 	.word	0xfffffffe
	.align		4
        /*0010*/ 	.word	0x00000000
	.align		4
        /*0014*/ 	.word	0xfffffffd
	.align		4
        /*0018*/ 	.word	0x00000000
	.align		4
        /*001c*/ 	.word	0xfffffffc


//--------------------- .nv.constant4             --------------------------
	.section	.nv.constant4,"a",@progbits
	.align	8
	.align		8
.nv.constant4:
        /*0000*/ 	.dword	_$_str


//--------------------- .text.attn_fwd            --------------------------
	.section	.text.attn_fwd,"ax",@progbits
	.align	128
        .global         attn_fwd
        .type           attn_fwd,@function
        .size           attn_fwd,(.L_x_28 - attn_fwd)
        .other          attn_fwd,@"STO_CUDA_ENTRY STV_DEFAULT"
attn_fwd:
.text.attn_fwd:
[----:B------:R-:W0:Y:S01]  /*0000*/  LDC R1, c[0x0][0x37c] ;  /* 0x0000df00ff017b82 */ /* 0x000e220000000800 */
[----:B------:R-:W1:Y:S02]  /*0010*/  S2R R122, SR_TID.X ;  /* 0x00000000007a7919 */ /* 0x000e640000002100 */
[----:B-1----:R-:W-:-:S13]  /*0020*/  ISETP.GE.U32.AND P0, PT, R122, 0x20, PT ;  /* 0x000000207a00780c */ /* 0x002fda0003f06070 */
[----:B------:R-:W-:Y:S05]  /*0030*/  @P0 BRA `(.L_x_0) ;  /* 0x0000000000b80947 */ /* 0x000fea0003800000 */
[----:B------:R-:W1:Y:S01]  /*0040*/  S2UR UR6, SR_CgaCtaId ;  /* 0x00000000000679c3 */ /* 0x000e620000008800 */
[----:B------:R-:W-:Y:S01]  /*0050*/  NOP ;  /* 0x0000000000007918 */ /* 0x000fe20000000000 */
[----:B------:R-:W-:Y:S02]  /*0060*/  UMOV UR4, 0x40 ;  /* 0x0000004000047882 */ /* 0x000fe40000000000 */
[----:B-1----:R-:W-:-:S09]  /*0070*/  ULEA UR4, UR6, UR4, 0x18 ;  /* 0x0000000406047291 */ /* 0x002fd2000f8ec0ff */
[----:B------:R-:W1:Y:S01]  /*0080*/  LDS.U8 R0, [UR4] ;  /* 0x00000004ff007984 */ /* 0x000e620008000000 */
[----:B------:R-:W-:Y:S02]  /*0090*/  UMOV UR4, 0x400 ;  /* 0x0000040000047882 */ /* 0x000fe40000000000 */
[----:B------:R-:W-:Y:S01]  /*00a0*/  ULEA UR4, UR6, UR4, 0x18 ;  /* 0x0000000406047291 */ /* 0x000fe2000f8ec0ff */
[----:B-1----:R-:W-:-:S13]  /*00b0*/  ISETP.NE.AND P1, PT, R0, RZ, PT ;  /* 0x000000ff0000720c */ /* 0x002fda0003f25270 */
[----:B------:R-:W-:Y:S05]  /*00c0*/  @P1 BRA `(.L_x_1) ;  /* 0x00000000007c1947 */ /* 0x000fea0003800000 */
[----:B------:R-:W-:-:S13]  /*00d0*/  ELECT P1, URZ, PT ;  /* 0x0000000000ff782f */ /* 0x000fda0003820000 */
[----:B------:R-:W-:Y:S05]  /*00e0*/  @!P1 BRA `(.L_x_2) ;  /* 0x0000000000849947 */ /* 0x000fea0003800000 */
[----:B------:R-:W-:Y:S01]  /*00f0*/  UMOV UR5, 0x4 ;  /* 0x0000000400057882 */ /* 0x000fe20000000000 */
[----:B------:R-:W-:Y:S01]  /*0100*/  HFMA2 R4, -RZ, RZ, 0, 5.9604644775390625e-08 ;  /* 0x00000001ff047431 */ /* 0x000fe200000001ff */
[----:B------:R-:W-:-:S03]  /*0110*/  MOV R5, 0xf ;  /* 0x0000000f00057802 */ /* 0x000fc60000000f00 */
[----:B------:R-:W-:Y:S04]  /*0120*/  DEPBAR.LE SB1, 0x36 ;  /* 0x00009d800000791a */ /* 0x000fe80000000000 */
[----:B------:R-:W1:Y:S02]  /*0130*/  UTCATOMSWS.FIND_AND_SET.ALIGN UP0, UR5, UR5 ;  /* 0x00000005000575e3 */ /* 0x000e640008000800 */
[----:B-1----:R-:W-:-:S04]  /*0140*/  PLOP3.LUT P1, PT, PT, PT, UP0, 0x80, 0x8 ;  /* 0x000000000008781c */ /* 0x002fc80003f2f008 */
[----:B------:R-:W-:-:S04]  /*0150*/  SEL R0, RZ, 0xffffffff, !P1 ;  /* 0xffffffffff007807 */ /* 0x000fc80004800000 */
[----:B------:R-:W-:Y:S02]  /*0160*/  ISETP.NE.AND P1, PT, R0, RZ, PT ;  /* 0x000000ff0000720c */ /* 0x000fe40003f25270 */
[----:B------:R-:W-:-:S11]  /*0170*/  MOV R0, UR5 ;  /* 0x0000000500007c02 */ /* 0x000fd60008000f00 */
[----:B------:R-:W-:Y:S05]  /*0180*/  @P1 BRA `(.L_x_3) ;  /* 0x0000000000241947 */ /* 0x000fea0003800000 */
.L_x_4:
[----:B------:R-:W-:Y:S05]  /*0190*/  NANOSLEEP 0x64 ;  /* 0x000000640000795d */ /* 0x000fea0003800000 */
[----:B------:R-:W-:-:S05]  /*01a0*/  UMOV UR5, 0x4 ;  /* 0x0000000400057882 */ /* 0x000fca0000000000 */
[----:B------:R-:W-:Y:S04]  /*01b0*/  DEPBAR.LE SB1, 0x36 ;  /* 0x00009d800000791a */ /* 0x000fe80000000000 */
[----:B------:R-:W1:Y:S02]  /*01c0*/  UTCATOMSWS.FIND_AND_SET.ALIGN UP0, UR5, UR5 ;  /* 0x00000005000575e3 */ /* 0x000e640008000800 */
[----:B-1----:R-:W-:-:S04]  /*01d0*/  PLOP3.LUT P1, PT, PT, PT, UP0, 0x80, 0x8 ;  /* 0x000000000008781c */ /* 0x002fc80003f2f008 */
[----:B------:R-:W-:-:S04]  /*01e0*/  SEL R0, RZ, 0xffffffff, !P1 ;  /* 0xffffffffff007807 */ /* 0x000fc80004800000 */
[----:B------:R-:W-:Y:S02]  /*01f0*/  ISETP.NE.AND P1, PT, R0, RZ, PT ;  /* 0x000000ff0000720c */ /* 0x000fe40003f25270 */
[----:B------:R-:W-:-:S11]  /*0200*/  MOV R0, UR5 ;  /* 0x0000000500007c02 */ /* 0x000fd60008000f00 */
[----:B------:R-:W-:Y:S05]  /*0210*/  @!P1 BRA `(.L_x_4) ;  /* 0xfffffffc00dc9947 */ /* 0x000fea000383ffff */
.L_x_3:
[----:B------:R-:W-:Y:S01]  /*0220*/  IADD3 R3, PT, PT, R0, 0x10, RZ ;  /* 0x0000001000037810 */ /* 0x000fe20007ffe0ff */
[----:B------:R-:W-:Y:S01]  /*0230*/  UMOV UR5, 0x50 ;  /* 0x0000005000057882 */ /* 0x000fe20000000000 */
[----:B------:R-:W-:Y:S01]  /*0240*/  SHF.L.U32 R2, R5, R0, RZ ;  /* 0x0000000005027219 */ /* 0x000fe200000006ff */
[----:B------:R-:W-:Y:S01]  /*0250*/  ULEA UR5, UR6, UR5, 0x18 ;  /* 0x0000000506057291 */ /* 0x000fe2000f8ec0ff */
[----:B------:R-:W-:Y:S02]  /*0260*/  SHF.L.U32 R3, R4, R3, RZ ;  /* 0x0000000304037219 */ /* 0x000fe400000006ff */
[----:B------:R-:W-:Y:S02]  /*0270*/  SHF.L.U32 R0, R0, 0x5, RZ ;  /* 0x0000000500007819 */ /* 0x000fe400000006ff */
[----:B------:R-:W-:-:S05]  /*0280*/  LOP3.LUT R2, R3, R2, RZ, 0xfc, !PT ;  /* 0x0000000203027212 */ /* 0x000fca00078efcff */
[----:B------:R1:W-:Y:S04]  /*0290*/  ATOMS.OR RZ, [UR5], R2 ;  /* 0x00000002ffff798c */ /* 0x0003e8000b000005 */
[----:B------:R1:W-:Y:S01]  /*02a0*/  STS [UR4], R0 ;  /* 0x00000000ff007988 */ /* 0x0003e20008000804 */
[----:B------:R-:W-:Y:S05]  /*02b0*/  BRA `(.L_x_2) ;  /* 0x0000000000107947 */ /* 0x000fea0003800000 */
.L_x_1:
[----:B------:R-:W-:Y:S02]  /*02c0*/  MOV R0, 0xffffffff ;  /* 0xffffffff00007802 */ /* 0x000fe40000000f00 */
[----:B------:R-:W-:-:S03]  /*02d0*/  MOV R2, 0x300 ;  /* 0x0000030000027802 */ /* 0x000fc60000000f00 */
[----:B------:R1:W-:Y:S04]  /*02e0*/  STS [UR4], R0 ;  /* 0x00000000ff007988 */ /* 0x0003e80008000804 */
[----:B01----:R-:W-:Y:S05]  /*02f0*/  CALL.REL.NOINC `($__internal_1_$__cuda_sm10x_tcgen05_guardrail_trap_phase_invalid_during_alloc) ;  /* 0x0000007000687944 */ /* 0x003fea0003c00000 */
.L_x_2:
[----:B------:R-:W-:Y:S05]  /*0300*/  WARPSYNC.ALL ;  /* 0x0000000000007948 */ /* 0x000fea0003800000 */
[----:B------:R-:W-:Y:S01]  /*0310*/  NOP ;  /* 0x0000000000007918 */ /* 0x000fe20000000000 */
.L_x_0:
[----:B-1----:R-:W1:Y:S01]  /*0320*/  S2R R0, SR_CTAID.X ;  /* 0x0000000000007919 */ /* 0x002e620000002500 */
[----:B------:R-:W2:Y:S01]  /*0330*/  S2UR UR6, SR_CgaCtaId ;  /* 0x00000000000679c3 */ /* 0x000ea20000008800 */
[----:B------:R-:W3:Y:S01]  /*0340*/  LDCU.64 UR4, c[0x0][0x3b0] ;  /* 0x00007600ff0477ac */ /* 0x000ee20008000a00 */
[----:B------:R-:W-:Y:S01]  /*0350*/  LOP3.LUT R121, R122, 0x7f, RZ, 0xc0, !PT ;  /* 0x0000007f7a797812 */ /* 0x000fe200078ec0ff */
[----:B------:R-:W-:Y:S01]  /*0360*/  UMOV UR11, 0x400 ;  /* 0x00000400000b7882 */ /* 0x000fe20000000000 */
[----:B------:R-:W4:Y:S04]  /*0370*/  LDCU.64 UR28, c[0x0][0x358] ;  /* 0x00006b00ff1c77ac */ /* 0x000f280008000a00 */
[----:B------:R-:W3:Y:S08]  /*0380*/  S2UR UR10, SR_CTAID.Y ;  /* 0x00000000000a79c3 */ /* 0x000ef00000002600 */
[----:B------:R-:W0:Y:S08]  /*0390*/  LDC.64 R2, c[0x0][0x380] ;  /* 0x0000e000ff027b82 */ /* 0x000e300000000a00 */
[----:B------:R-:W4:Y:S01]  /*03a0*/  LDC R23, c[0x0][0x3b8] ;  /* 0x0000ee00ff177b82 */ /* 0x000f220000000800 */
[----:B--2---:R-:W-:-:S07]  /*03b0*/  ULEA UR11, UR6, UR11, 0x18 ;  /* 0x0000000b060b7291 */ /* 0x004fce000f8ec0ff */
[----:B------:R-:W-:Y:S01]  /*03c0*/  BAR.SYNC.DEFER_BLOCKING 0x0 ;  /* 0x0000000000007b1d */ /* 0x000fe20000010000 */
[----:B-1----:R-:W-:Y:S01]  /*03d0*/  LEA R121, R0, R121, 0x7 ;  /* 0x0000007900797211 */ /* 0x002fe200078e38ff */
[----:B---3--:R-:W-:-:S04]  /*03e0*/  UIMAD UR4, UR10, UR4, URZ ;  /* 0x000000040a0472a4 */ /* 0x008fc8000f8e02ff */
[----:B------:R-:W-:Y:S01]  /*03f0*/  IMAD R0, R121, UR5, RZ ;  /* 0x0000000579007c24 */ /* 0x000fe2000f8e02ff */
[----:B------:R-:W-:Y:S02]  /*0400*/  USHF.L.U32 UR7, UR4, 0x1, URZ ;  /* 0x0000000104077899 */ /* 0x000fe400080006ff */
[----:B------:R-:W-:Y:S02]  /*0410*/  UIMAD.WIDE UR4, UR4, 0x2, URZ ;  /* 0x00000002040478a5 */ /* 0x000fe4000f8e02ff */
[C---:B------:R-:W-:Y:S01]  /*0420*/  SHF.L.U32 R7, R0.reuse, 0x1, RZ ;  /* 0x0000000100077819 */ /* 0x040fe200000006ff */
[----:B------:R-:W-:-:S03]  /*0430*/  IMAD.HI R0, R0, 0x2, RZ ;  /* 0x0000000200007827 */ /* 0x000fc600078e02ff */
[----:B0-----:R-:W-:Y:S02]  /*0440*/  IADD3 R6, P1, P2, R7, UR7, R2 ;  /* 0x0000000707067c10 */ /* 0x001fe4000fa3e002 */
[C---:B----4-:R-:W-:Y:S01]  /*0450*/  SHF.L.U32 R5, R23.reuse, 0x3, RZ ;  /* 0x0000000317057819 */ /* 0x050fe200000006ff */
[C---:B------:R-:W-:Y:S01]  /*0460*/  IMAD R11, R23.reuse, 0xa, RZ ;  /* 0x0000000a170b7824 */ /* 0x040fe200078e02ff */
[----:B------:R-:W0:Y:S01]  /*0470*/  LDS R118, [UR11] ;  /* 0x0000000bff767984 */ /* 0x000e220008000800 */
[----:B------:R-:W-:Y:S01]  /*0480*/  IADD3.X R7, PT, PT, R0, UR5, R3, P1, P2 ;  /* 0x0000000500077c10 */ /* 0x000fe20008fe4403 */
[C---:B------:R-:W-:Y:S01]  /*0490*/  IMAD R21, R23.reuse, 0x28, RZ ;  /* 0x0000002817157824 */ /* 0x040fe200078e02ff */
[CC--:B------:R-:W-:Y:S01]  /*04a0*/  LEA R4, P1, R23.reuse, R6.reuse, 0x4 ;  /* 0x0000000617047211 */ /* 0x0c0fe200078220ff */
[C---:B------:R-:W-:Y:S01]  /*04b0*/  IMAD R19, R23.reuse, 0x14, RZ ;  /* 0x0000001417137824 */ /* 0x040fe200078e02ff */
[C---:B------:R-:W-:Y:S01]  /*04c0*/  LEA R3, R23.reuse, R23, 0x2 ;  /* 0x0000001717037211 */ /* 0x040fe200078e10ff */
[----:B------:R-:W-:Y:S01]  /*04d0*/  IMAD R25, R23, 0x6, RZ ;  /* 0x0000000617197824 */ /* 0x000fe200078e02ff */
[----:B------:R-:W-:Y:S01]  /*04e0*/  LEA.HI.X.SX32 R5, R5, R7, 0x1, P1 ;  /* 0x0000000705057211 */ /* 0x000fe200008f0eff */
[----:B------:R-:W-:Y:S01]  /*04f0*/  BAR.SYNC.DEFER_BLOCKING 0x0 ;  /* 0x0000000000007b1d */ /* 0x000fe20000010000 */
[----:B------:R-:W-:-:S02]  /*0500*/  IADD3 R2, P1, PT, R11, R6, RZ ;  /* 0x000000060b027210 */ /* 0x000fc40007f3e0ff */
[C---:B------:R-:W-:Y:S02]  /*0510*/  SHF.L.U32 R9, R23.reuse, 0x4, RZ ;  /* 0x0000000417097819 */ /* 0x040fe400000006ff */
[CC--:B------:R-:W-:Y:S01]  /*0520*/  LEA R14, P2, R23.reuse, R6.reuse, 0x5 ;  /* 0x00000006170e7211 */ /* 0x0c0fe200078428ff */
[----:B------:R-:W-:Y:S01]  /*0530*/  IMAD R27, R23, 0xc, RZ ;  /* 0x0000000c171b7824 */ /* 0x000fe200078e02ff */
[-C--:B------:R-:W-:Y:S01]  /*0540*/  LEA.HI.X.SX32 R3, R3, R7.reuse, 0x1, P1 ;  /* 0x0000000703037211 */ /* 0x080fe200008f0eff */
[C---:B------:R-:W-:Y:S01]  /*0550*/  IMAD R29, R23.reuse, 0x50, RZ ;  /* 0x00000050171d7824 */ /* 0x040fe200078e02ff */
[C---:B------:R-:W-:Y:S01]  /*0560*/  SHF.L.U32 R13, R23.reuse, 0x5, RZ ;  /* 0x00000005170d7819 */ /* 0x040fe200000006ff */
[C---:B------:R-:W-:Y:S01]  /*0570*/  IMAD R115, R23.reuse, 0x18, RZ ;  /* 0x0000001817737824 */ /* 0x040fe200078e02ff */
[CC--:B------:R-:W-:Y:S01]  /*0580*/  LEA R16, P3, R23.reuse, R6.reuse, 0x6 ;  /* 0x0000000617107211 */ /* 0x0c0fe200078630ff */
[----:B------:R-:W-:Y:S01]  /*0590*/  IMAD R22, R23, 0x30, RZ ;  /* 0x0000003017167824 */ /* 0x000fe200078e02ff */
[-C--:B------:R-:W-:Y:S01]  /*05a0*/  LEA.HI.X.SX32 R15, R9, R7.reuse, 0x1, P2 ;  /* 0x00000007090f7211 */ /* 0x080fe200010f0eff */
[----:B------:R-:W-:Y:S01]  /*05b0*/  IMAD R117, R23, 0x60, RZ ;  /* 0x0000006017757824 */ /* 0x000fe200078e02ff */
[-C--:B------:R-:W-:Y:S01]  /*05c0*/  IADD3 R18, P1, PT, R21, R6.reuse, RZ ;  /* 0x0000000615127210 */ /* 0x080fe20007f3e0ff */
[----:B------:R-:W-:Y:S01]  /*05d0*/  IMAD R113, R23, 0xe, RZ ;  /* 0x0000000e17717824 */ /* 0x000fe200078e02ff */
[-C--:B------:R-:W-:Y:S01]  /*05e0*/  IADD3 R12, P2, PT, R19, R6.reuse, RZ ;  /* 0x00000006130c7210 */ /* 0x080fe20007f5e0ff */
[----:B------:R-:W-:Y:S01]  /*05f0*/  IMAD R110, R23, 0x70, RZ ;  /* 0x00000070176e7824 */ /* 0x000fe200078e02ff */
[-C--:B------:R-:W-:Y:S01]  /*0600*/  LEA.HI.X.SX32 R17, R13, R7.reuse, 0x1, P3 ;  /* 0x000000070d117211 */ /* 0x080fe200018f0eff */
[----:B------:R-:W-:Y:S01]  /*0610*/  IMAD R26, R23, 0x38, RZ ;  /* 0x00000038171a7824 */ /* 0x000fe200078e02ff */
[-C--:B------:R-:W-:Y:S01]  /*0620*/  LEA.HI.X.SX32 R19, R19, R7.reuse, 0x1, P1 ;  /* 0x0000000713137211 */ /* 0x080fe200008f0eff */
[----:B------:R-:W-:Y:S01]  /*0630*/  IMAD R61, R23, 0x1e, RZ ;  /* 0x0000001e173d7824 */ /* 0x000fe200078e02ff */
[----:B------:R-:W-:Y:S01]  /*0640*/  LEA.HI.X.SX32 R13, R11, R7, 0x1, P2 ;  /* 0x000000070b0d7211 */ /* 0x000fe200010f0eff */
[----:B------:R1:W5:Y:S01]  /*0650*/  LDG.E.U16 R8, desc[UR28][R4.64] ;  /* 0x0000001c04087981 */ /* 0x000362000c1e1500 */
[----:B------:R-:W-:Y:S01]  /*0660*/  IADD3 R20, P3, PT, R29, R6, RZ ;  /* 0x000000061d147210 */ /* 0x000fe20007f7e0ff */
[C---:B------:R-:W-:Y:S01]  /*0670*/  IMAD R73, R23.reuse, 0x2a, RZ ;  /* 0x0000002a17497824 */ /* 0x040fe200078e02ff */
[CC--:B------:R-:W-:Y:S01]  /*0680*/  LEA R111, R23.reuse, -R23.reuse, 0x3 ;  /* 0x80000017176f7211 */ /* 0x0c0fe200078e18ff */
[----:B------:R2:W5:Y:S01]  /*0690*/  LDG.E.U16 R119, desc[UR28][R2.64] ;  /* 0x0000001c02777981 */ /* 0x000562000c1e1500 */
[C---:B------:R-:W-:Y:S01]  /*06a0*/  LEA R35, R23.reuse, -R23, 0x4 ;  /* 0x8000001717237211 */ /* 0x040fe200078e20ff */
[----:B------:R-:W-:-:S02]  /*06b0*/  IMAD R43, R23, 0x15, RZ ;  /* 0x00000015172b7824 */ /* 0x000fc400078e02ff */
[C---:B------:R-:W-:Y:S01]  /*06c0*/  IMAD R87, R23.reuse, 0x32, RZ ;  /* 0x0000003217577824 */ /* 0x040fe200078e02ff */
[----:B------:R3:W5:Y:S01]  /*06d0*/  LDG.E.U16 R10, desc[UR28][R16.64] ;  /* 0x0000001c100a7981 */ /* 0x000762000c1e1500 */
[C---:B-1----:R-:W-:Y:S01]  /*06e0*/  LEA R5, R23.reuse, R23, 0x1 ;  /* 0x0000001717057211 */ /* 0x042fe200078e08ff */
[----:B------:R-:W-:Y:S01]  /*06f0*/  IMAD R125, R23, 0x1c, RZ ;  /* 0x0000001c177d7824 */ /* 0x000fe200078e02ff */
[-C--:B------:R-:W-:Y:S01]  /*0700*/  IADD3 R4, P2, PT, R27, R6.reuse, RZ ;  /* 0x000000061b047210 */ /* 0x080fe20007f5e0ff */
[----:B------:R-:W5:Y:S01]  /*0710*/  LDG.E.U16 R9, desc[UR28][R14.64] ;  /* 0x0000001c0e097981 */ /* 0x000f62000c1e1500 */
[-C--:B--2---:R-:W-:Y:S01]  /*0720*/  IADD3 R2, P1, PT, R25, R6.reuse, RZ ;  /* 0x0000000619027210 */ /* 0x084fe20007f3e0ff */
[----:B------:R-:W-:Y:S01]  /*0730*/  IMAD R51, R23, 0x19, RZ ;  /* 0x0000001917337824 */ /* 0x000fe200078e02ff */
[-C--:B------:R-:W-:Y:S01]  /*0740*/  LEA.HI.X.SX32 R21, R21, R7.reuse, 0x1, P3 ;  /* 0x0000000715157211 */ /* 0x080fe200018f0eff */
[----:B------:R-:W5:Y:S01]  /*0750*/  LDG.E.U16 R11, desc[UR28][R12.64] ;  /* 0x0000001c0c0b7981 */ /* 0x000f62000c1e1500 */
[-C--:B------:R-:W-:Y:S01]  /*0760*/  LEA.HI.X.SX32 R3, R5, R7.reuse, 0x1, P1 ;  /* 0x0000000705037211 */ /* 0x080fe200008f0eff */
[----:B------:R-:W-:Y:S01]  /*0770*/  IMAD R101, R23, 0x3a, RZ ;  /* 0x0000003a17657824 */ /* 0x000fe200078e02ff */
[-C--:B------:R-:W-:Y:S01]  /*0780*/  LEA.HI.X.SX32 R5, R25, R7.reuse, 0x1, P2 ;  /* 0x0000000719057211 */ /* 0x080fe200010f0eff */
[----:B------:R-:W-:Y:S01]  /*0790*/  IMAD R57, R23, 0x1d, RZ ;  /* 0x0000001d17397824 */ /* 0x000fe200078e02ff */
[-C--:B---3--:R-:W-:Y:S01]  /*07a0*/  IADD3 R16, P3, PT, R115, R6.reuse, RZ ;  /* 0x0000000673107210 */ /* 0x088fe20007f7e0ff */
[----:B------:R1:W5:Y:S01]  /*07b0*/  LDG.E.U16 R120, desc[UR28][R2.64] ;  /* 0x0000001c02787981 */ /* 0x000362000c1e1500 */
[-C--:B------:R-:W-:Y:S01]  /*07c0*/  IADD3 R116, P6, PT, R22, R6.reuse, RZ ;  /* 0x0000000616747210 */ /* 0x080fe20007fde0ff */
[----:B------:R-:W-:Y:S01]  /*07d0*/  IMAD R45, R23, 0x16, RZ ;  /* 0x00000016172d7824 */ /* 0x000fe200078e02ff */
[----:B------:R-:W-:Y:S01]  /*07e0*/  LEA.HI.X.SX32 R17, R27, R7, 0x1, P3 ;  /* 0x000000071b117211 */ /* 0x000fe200018f0eff */
[----:B------:R2:W5:Y:S01]  /*07f0*/  LDG.E.U16 R14, desc[UR28][R4.64] ;  /* 0x0000001c040e7981 */ /* 0x000562000c1e1500 */
[-C--:B------:R-:W-:Y:S01]  /*0800*/  IADD3 R114, P4, PT, R113, R6.reuse, RZ ;  /* 0x0000000671727210 */ /* 0x080fe20007f9e0ff */
[C---:B------:R-:W-:Y:S01]  /*0810*/  IMAD R105, R23.reuse, 0x3c, RZ ;  /* 0x0000003c17697824 */ /* 0x040fe200078e02ff */
[-C--:B------:R-:W-:Y:S01]  /*0820*/  IADD3 R110, P3, PT, R110, R6.reuse, RZ ;  /* 0x000000066e6e7210 */ /* 0x080fe20007f7e0ff */
[----:B------:R3:W5:Y:S01]  /*0830*/  LDG.E.U16 R12, desc[UR28][R18.64] ;  /* 0x0000001c120c7981 */ /* 0x000762000c1e1500 */
[C---:B------:R-:W-:Y:S01]  /*0840*/  SHF.L.U32 R27, R23.reuse, 0x2, RZ ;  /* 0x00000002171b7819 */ /* 0x040fe200000006ff */
[C---:B-1----:R-:W-:Y:S01]  /*0850*/  IMAD R3, R23.reuse, 0x42, RZ ;  /* 0x0000004217037824 */ /* 0x042fe200078e02ff */
[C---:B------:R-:W-:Y:S01]  /*0860*/  SHF.L.U32 R25, R23.reuse, 0x1, RZ ;  /* 0x0000000117197819 */ /* 0x040fe200000006ff */
[----:B------:R1:W5:Y:S01]  /*0870*/  LDG.E.U16 R15, desc[UR28][R16.64] ;  /* 0x0000001c100f7981 */ /* 0x000362000c1e1500 */
[C---:B------:R-:W-:Y:S01]  /*0880*/  LEA R28, R23.reuse, -R23, 0x6 ;  /* 0x80000017171c7211 */ /* 0x040fe200078e30ff */
[----:B------:R-:W-:Y:S01]  /*0890*/  IMAD R39, R23, 0x12, RZ ;  /* 0x0000001217277824 */ /* 0x000fe200078e02ff */
[-C--:B--2---:R-:W-:Y:S01]  /*08a0*/  IADD3 R4, P2, PT, R117, R6.reuse, RZ ;  /* 0x0000000675047210 */ /* 0x084fe20007f5e0ff */
[----:B------:R2:W5:Y:S01]  /*08b0*/  LDG.E.U16 R13, desc[UR28][R20.64] ;  /* 0x0000001c140d7981 */ /* 0x000562000c1e1500 */
[-C--:B------:R-:W-:Y:S01]  /*08c0*/  LEA.HI.X.SX32 R117, R115, R7.reuse, 0x1, P6 ;  /* 0x0000000773757211 */ /* 0x080fe200030f0eff */
[C---:B------:R-:W-:Y:S01]  /*08d0*/  IMAD R31, R23.reuse, 0xb, RZ ;  /* 0x0000000b171f7824 */ /* 0x040fe200078e02ff */
[-C--:B------:R-:W-:Y:S01]  /*08e0*/  LEA.HI.X.SX32 R5, R22, R7.reuse, 0x1, P2 ;  /* 0x0000000716057211 */ /* 0x080fe200010f0eff */
[----:B------:R-:W-:Y:S01]  /*08f0*/  IMAD R33, R23, 0xd, RZ ;  /* 0x0000000d17217824 */ /* 0x000fe200078e02ff */
[-C--:B------:R-:W-:Y:S01]  /*0900*/  LEA.HI.X.SX32 R115, R111, R7.reuse, 0x1, P4 ;  /* 0x000000076f737211 */ /* 0x080fe200020f0eff */
[C---:B------:R-:W-:Y:S01]  /*0910*/  IMAD R53, R23.reuse, 0x1a, RZ ;  /* 0x0000001a17357824 */ /* 0x040fe200078e02ff */
[CC--:B------:R-:W-:Y:S01]  /*0920*/  IADD3 R112, P2, PT, R26.reuse, R6.reuse, RZ ;  /* 0x000000061a707210 */ /* 0x0c0fe20007f5e0ff */
[C---:B------:R-:W-:Y:S01]  /*0930*/  IMAD R59, R23.reuse, 0x24, RZ ;  /* 0x00000024173b7824 */ /* 0x040fe200078e02ff */
[-C--:B------:R-:W-:Y:S01]  /*0940*/  LEA.HI.X.SX32 R111, R26, R7.reuse, 0x1, P3 ;  /* 0x000000071a6f7211 */ /* 0x080fe200018f0eff */
[C---:B---3--:R-:W-:Y:S01]  /*0950*/  IMAD R18, R23.reuse, 0x7e, RZ ;  /* 0x0000007e17127824 */ /* 0x048fe200078e02ff */
[CC--:B------:R-:W-:Y:S01]  /*0960*/  LEA R26, P3, R23.reuse, R6.reuse, 0x3 ;  /* 0x00000006171a7211 */ /* 0x0c0fe200078618ff */
[----:B-1----:R-:W-:Y:S01]  /*0970*/  IMAD R17, R23, 0x44, RZ ;  /* 0x0000004417117824 */ /* 0x002fe200078e02ff */
[-C--:B------:R-:W-:Y:S01]  /*0980*/  IADD3 R2, P6, PT, R125, R6.reuse, RZ ;  /* 0x000000067d027210 */ /* 0x080fe20007fde0ff */
[----:B--2---:R-:W-:Y:S01]  /*0990*/  IMAD R21, R23, 0x22, RZ ;  /* 0x0000002217157824 */ /* 0x004fe200078e02ff */
[-C--:B------:R-:W-:Y:S01]  /*09a0*/  LEA.HI.X.SX32 R27, R27, R7.reuse, 0x1, P3 ;  /* 0x000000071b1b7211 */ /* 0x080fe200018f0eff */
[----:B------:R-:W-:Y:S01]  /*09b0*/  IMAD R41, R23, 0x13, RZ ;  /* 0x0000001317297824 */ /* 0x000fe200078e02ff */
[-C--:B------:R-:W-:Y:S01]  /*09c0*/  IADD3 R34, P3, PT, R61, R6.reuse, RZ ;  /* 0x000000063d227210 */ /* 0x080fe20007f7e0ff */
[C---:B------:R-:W-:Y:S01]  /*09d0*/  IMAD R67, R23.reuse, 0x26, RZ ;  /* 0x0000002617437824 */ /* 0x040fe200078e02ff */
[-C--:B------:R-:W-:Y:S01]  /*09e0*/  IADD3 R16, P5, PT, R18, R6.reuse, RZ ;  /* 0x0000000612107210 */ /* 0x080fe20007fbe0ff */
        /* <DEDUP_REMOVED lines=9> */
[-C--:B------:R-:W-:Y:S01]  /*0a80*/  IADD3 R50, P3, PT, R87, R6.reuse, RZ ;  /* 0x0000000657327210 */ /* 0x080fe20007f7e0ff */
[----:B------:R-:W-:Y:S01]  /*0a90*/  IMAD R95, R23, 0x36, RZ ;  /* 0x00000036175f7824 */ /* 0x000fe200078e02ff */
[-C--:B------:R-:W-:Y:S01]  /*0aa0*/  LEA.HI.X.SX32 R3, R113, R7.reuse, 0x1, P6 ;  /* 0x0000000771037211 */ /* 0x080fe200030f0eff */
[----:B------:R-:W-:Y:S01]  /*0ab0*/  IMAD R0, R23, 0x3e, RZ ;  /* 0x0000003e17007824 */ /* 0x000fe200078e02ff */
[-C--:B------:R-:W-:Y:S01]  /*0ac0*/  LEA.HI.X.SX32 R51, R51, R7.reuse, 0x1, P3 ;  /* 0x0000000733337211 */ /* 0x080fe200018f0eff */
[----:B------:R-:W-:Y:S01]  /*0ad0*/  IMAD R47, R23, 0x23, RZ ;  /* 0x00000023172f7824 */ /* 0x000fe200078e02ff */
[-C--:B------:R-:W-:Y:S01]  /*0ae0*/  IADD3 R22, P6, PT, R25, R6.reuse, RZ ;  /* 0x0000000619167210 */ /* 0x080fe20007fde0ff */
[----:B------:R-:W-:Y:S01]  /*0af0*/  IMAD R123, R23, 0x46, RZ ;  /* 0x00000046177b7824 */ /* 0x000fe200078e02ff */
[-C--:B------:R-:W-:Y:S01]  /*0b00*/  IADD3 R56, P3, PT, R101, R6.reuse, RZ ;  /* 0x0000000665387210 */ /* 0x080fe20007f7e0ff */
[----:B------:R-:W-:Y:S01]  /*0b10*/  IMAD R109, R23, 0x48, RZ ;  /* 0x00000048176d7824 */ /* 0x000fe200078e02ff */
[----:B------:R-:W-:Y:S01]  /*0b20*/  LEA.HI.X.SX32 R113, R125, R7, 0x1, P2 ;  /* 0x000000077d717211 */ /* 0x000fe200010f0eff */
[C---:B------:R-:W-:Y:S01]  /*0b30*/  IMAD R65, R23.reuse, 0x25, RZ ;  /* 0x0000002517417824 */ /* 0x040fe200078e02ff */
[CC--:B------:R-:W-:Y:S01]  /*0b40*/  LEA R29, R23.reuse, R23.reuse, 0x3 ;  /* 0x00000017171d7211 */ /* 0x0c0fe200078e18ff */
[C---:B------:R-:W-:Y:S01]  /*0b50*/  IMAD R64, R23.reuse, 0x4a, RZ ;  /* 0x0000004a17407824 */ /* 0x040fe200078e02ff */
[CC--:B------:R-:W-:Y:S01]  /*0b60*/  LEA R37, R23.reuse, R23.reuse, 0x4 ;  /* 0x0000001717257211 */ /* 0x0c0fe200078e20ff */
[C---:B------:R-:W-:Y:S01]  /*0b70*/  IMAD R66, R23.reuse, 0x4c, RZ ;  /* 0x0000004c17427824 */ /* 0x040fe200078e02ff */
[CC--:B------:R-:W-:Y:S01]  /*0b80*/  LEA R63, R23.reuse, -R23.reuse, 0x5 ;  /* 0x80000017173f7211 */ /* 0x0c0fe200078e28ff */
[C---:B------:R-:W-:Y:S01]  /*0b90*/  IMAD R69, R23.reuse, 0x27, RZ ;  /* 0x0000002717457824 */ /* 0x040fe200078e02ff */
[C---:B------:R-:W-:Y:S01]  /*0ba0*/  LEA R19, R23.reuse, R23, 0x5 ;  /* 0x0000001717137211 */ /* 0x040fe200078e28ff */
[C---:B------:R-:W-:Y:S01]  /*0bb0*/  IMAD R68, R23.reuse, 0x4e, RZ ;  /* 0x0000004e17447824 */ /* 0x040fe200078e02ff */
[C---:B------:R-:W-:Y:S01]  /*0bc0*/  LEA R24, P2, R23.reuse, R6, 0x2 ;  /* 0x0000000617187211 */ /* 0x040fe200078410ff */
[----:B------:R-:W-:Y:S01]  /*0bd0*/  IMAD R71, R23, 0x29, RZ ;  /* 0x0000002917477824 */ /* 0x000fe200078e02ff */
[----:B------:R-:W-:Y:S01]  /*0be0*/  LEA.HI.X.SX32 R57, R57, R7, 0x1, P3 ;  /* 0x0000000739397211 */ /* 0x000fe200018f0eff */
[----:B------:R-:W-:-:S02]  /*0bf0*/  IMAD R70, R23, 0x52, RZ ;  /* 0x0000005217467824 */ /* 0x000fc400078e02ff */
[C---:B------:R-:W-:Y:S02]  /*0c00*/  IMAD R72, R23.reuse, 0x54, RZ ;  /* 0x0000005417487824 */ /* 0x040fe400078e02ff */
[C---:B------:R-:W-:Y:S02]  /*0c10*/  IMAD R75, R23.reuse, 0x2b, RZ ;  /* 0x0000002b174b7824 */ /* 0x040fe400078e02ff */
[C---:B------:R-:W-:Y:S02]  /*0c20*/  IMAD R74, R23.reuse, 0x56, RZ ;  /* 0x00000056174a7824 */ /* 0x040fe400078e02ff */
[C---:B------:R-:W-:Y:S02]  /*0c30*/  IMAD R76, R23.reuse, 0x58, RZ ;  /* 0x00000058174c7824 */ /* 0x040fe400078e02ff */
[C---:B------:R-:W-:Y:S02]  /*0c40*/  IMAD R79, R23.reuse, 0x2d, RZ ;  /* 0x0000002d174f7824 */ /* 0x040fe400078e02ff */
        /* <DEDUP_REMOVED lines=23> */
[C---:B------:R-:W-:Y:S01]  /*0dc0*/  IMAD R108, R23.reuse, 0x7c, RZ ;  /* 0x0000007c176c7824 */ /* 0x040fe200078e02ff */
[----:B------:R-:W-:Y:S01]  /*0dd0*/  LEA.HI.X.SX32 R23, R23, R7, 0x1, P6 ;  /* 0x0000000717177211 */ /* 0x000fe200030f0eff */
[----:B------:R-:W1:Y:S01]  /*0de0*/  LDCU UR4, c[0x0][0x3c8] ;  /* 0x00007900ff0477ac */ /* 0x000e620008000800 */
[-C--:B------:R-:W-:Y:S01]  /*0df0*/  IADD3 R30, P6, PT, R45, R6.reuse, RZ ;  /* 0x000000062d1e7210 */ /* 0x080fe20007fde0ff */
[----:B------:R-:W5:Y:S01]  /*0e00*/  LDG.E.U16 R34, desc[UR28][R34.64] ;  /* 0x0000001c22227981 */ /* 0x000f62000c1e1500 */
[----:B------:R-:W-:-:S02]  /*0e10*/  IADD3 R60, P3, PT, R105, R6, RZ ;  /* 0x00000006693c7210 */ /* 0x000fc40007f7e0ff */
[-C--:B------:R-:W-:Y:S01]  /*0e20*/  IADD3 R20, P4, PT, R17, R6.reuse, RZ ;  /* 0x0000000611147210 */ /* 0x080fe20007f9e0ff */
[----:B------:R-:W5:Y:S01]  /*0e30*/  LDG.E.U16 R22, desc[UR28][R22.64] ;  /* 0x0000001c16167981 */ /* 0x000f62000c1e1500 */
[-C--:B------:R-:W-:Y:S02]  /*0e40*/  LEA.HI.X.SX32 R25, R25, R7.reuse, 0x1, P2 ;  /* 0x0000000719197211 */ /* 0x080fe400010f0eff */
[-C--:B------:R-:W-:Y:S01]  /*0e50*/  LEA.HI.X.SX32 R17, R28, R7.reuse, 0x1, P5 ;  /* 0x000000071c117211 */ /* 0x080fe200028f0eff */
[----:B------:R-:W5:Y:S01]  /*0e60*/  LDG.E.U16 R26, desc[UR28][R26.64] ;  /* 0x0000001c1a1a7981 */ /* 0x000f62000c1e1500 */
[-C--:B------:R-:W-:Y:S02]  /*0e70*/  IADD3 R32, P2, PT, R53, R6.reuse, RZ ;  /* 0x0000000635207210 */ /* 0x080fe40007f5e0ff */
[----:B------:R-:W-:Y:S01]  /*0e80*/  IADD3 R28, P5, PT, R39, R6, RZ ;  /* 0x00000006271c7210 */ /* 0x000fe20007fbe0ff */
[----:B------:R-:W5:Y:S01]  /*0e90*/  LDG.E.U16 R16, desc[UR28][R16.64] ;  /* 0x0000001c10107981 */ /* 0x000f62000c1e1500 */
[----:B------:R-:W-:-:S02]  /*0ea0*/  LEA.HI.X.SX32 R31, R31, R7, 0x1, P6 ;  /* 0x000000071f1f7211 */ /* 0x000fc400030f0eff */
[-C--:B------:R-:W-:Y:S01]  /*0eb0*/  LEA.HI.X.SX32 R61, R61, R7.reuse, 0x1, P3 ;  /* 0x000000073d3d7211 */ /* 0x080fe200018f0eff */
[----:B------:R-:W5:Y:S01]  /*0ec0*/  LDG.E.U16 R24, desc[UR28][R24.64] ;  /* 0x0000001c18187981 */ /* 0x000f62000c1e1500 */
[-C--:B------:R-:W-:Y:S02]  /*0ed0*/  IADD3 R38, P6, PT, R59, R6.reuse, RZ ;  /* 0x000000063b267210 */ /* 0x080fe40007fde0ff */
[-C--:B------:R-:W-:Y:S01]  /*0ee0*/  IADD3 R64, P3, PT, R64, R6.reuse, RZ ;  /* 0x0000000640407210 */ /* 0x080fe20007f7e0ff */
[----:B------:R-:W5:Y:S01]  /*0ef0*/  LDG.E.U16 R30, desc[UR28][R30.64] ;  /* 0x0000001c1e1e7981 */ /* 0x000f62000c1e1500 */
[-C--:B------:R-:W-:Y:S02]  /*0f00*/  LEA.HI.X.SX32 R33, R33, R7.reuse, 0x1, P2 ;  /* 0x0000000721217211 */ /* 0x080fe400010f0eff */
[----:B------:R-:W-:Y:S01]  /*0f10*/  LEA.HI.X.SX32 R29, R29, R7, 0x1, P5 ;  /* 0x000000071d1d7211 */ /* 0x000fe200028f0eff */
[----:B------:R-:W5:Y:S01]  /*0f20*/  LDG.E.U16 R5, desc[UR28][R4.64] ;  /* 0x0000001c04057981 */ /* 0x000f62000c1e1500 */
[----:B------:R-:W-:-:S02]  /*0f30*/  IADD3 R40, P2, PT, R67, R6, RZ ;  /* 0x0000000643287210 */ /* 0x000fc40007f5e0ff */
[-C--:B------:R-:W-:Y:S01]  /*0f40*/  IADD3 R36, P5, PT, R21, R6.reuse, RZ ;  /* 0x0000000615247210 */ /* 0x080fe20007fbe0ff */
[----:B------:R-:W5:Y:S01]  /*0f50*/  LDG.E.U16 R28, desc[UR28][R28.64] ;  /* 0x0000001c1c1c7981 */ /* 0x000f62000c1e1500 */
[-C--:B------:R-:W-:Y:S02]  /*0f60*/  LEA.HI.X.SX32 R39, R39, R7.reuse, 0x1, P6 ;  /* 0x0000000727277211 */ /* 0x080fe400030f0eff */
[-C--:B------:R-:W-:Y:S01]  /*0f70*/  LEA.HI.X.SX32 R65, R65, R7.reuse, 0x1, P3 ;  /* 0x0000000741417211 */ /* 0x080fe200018f0eff */
[----:B------:R-:W5:Y:S01]  /*0f80*/  LDG.E.U16 R32, desc[UR28][R32.64] ;  /* 0x0000001c20207981 */ /* 0x000f62000c1e1500 */
[----:B------:R-:W-:Y:S02]  /*0f90*/  IADD3 R46, P6, PT, R123, R6, RZ ;  /* 0x000000067b2e7210 */ /* 0x000fe40007fde0ff */
[-C--:B------:R-:W-:Y:S01]  /*0fa0*/  LEA.HI.X.SX32 R41, R41, R7.reuse, 0x1, P2 ;  /* 0x0000000729297211 */ /* 0x080fe200010f0eff */
[----:B------:R2:W5:Y:S01]  /*0fb0*/  LDG.E.U16 R17, desc[UR28][R64.64] ;  /* 0x0000001c40117981 */ /* 0x000562000c1e1500 */
[----:B------:R-:W-:-:S02]  /*0fc0*/  LEA.HI.X.SX32 R37, R37, R7, 0x1, P5 ;  /* 0x0000000725257211 */ /* 0x000fc400028f0eff */
[-C--:B------:R-:W-:Y:S01]  /*0fd0*/  IADD3 R48, P2, PT, R81, R6.reuse, RZ ;  /* 0x0000000651307210 */ /* 0x080fe20007f5e0ff */
[----:B------:R-:W5:Y:S01]  /*0fe0*/  LDG.E.U16 R38, desc[UR28][R38.64] ;  /* 0x0000001c26267981 */ /* 0x000f62000c1e1500 */
[-C--:B------:R-:W-:Y:S02]  /*0ff0*/  IADD3 R44, P5, PT, R77, R6.reuse, RZ ;  /* 0x000000064d2c7210 */ /* 0x080fe40007fbe0ff */
[-C--:B------:R-:W-:Y:S01]  /*1000*/  LEA.HI.X.SX32 R47, R47, R7.reuse, 0x1, P6 ;  /* 0x000000072f2f7211 */ /* 0x080fe200030f0eff */
[----:B------:R-:W5:Y:S01]  /*1010*/  LDG.E.U16 R36, desc[UR28][R36.64] ;  /* 0x0000001c24247981 */ /* 0x000f62000c1e1500 */
[----:B------:R-:W-:Y:S01]  /*1020*/  IADD3 R72, P6, PT, R72, R6, RZ ;  /* 0x0000000648487210 */ /* 0x000fe20007fde0ff */
[----:B--2---:R-:W2:Y:S01]  /*1030*/  LDC.64 R64, c[0x0][0x3c0] ;  /* 0x0000f000ff407b82 */ /* 0x004ea20000000a00 */
[-C--:B------:R-:W-:Y:S01]  /*1040*/  LEA.HI.X.SX32 R49, R49, R7.reuse, 0x1, P2 ;  /* 0x0000000731317211 */ /* 0x080fe200010f0eff */
[----:B------:R-:W5:Y:S01]  /*1050*/  LDG.E.U16 R40, desc[UR28][R40.64] ;  /* 0x0000001c28287981 */ /* 0x000f62000c1e1500 */
[----:B------:R-:W-:-:S02]  /*1060*/  LEA.HI.X.SX32 R45, R45, R7, 0x1, P5 ;  /* 0x000000072d2d7211 */ /* 0x000fc400028f0eff */
[-C--:B------:R-:W-:Y:S01]  /*1070*/  IADD3 R54, P2, PT, R95, R6.reuse, RZ ;  /* 0x000000065f367210 */ /* 0x080fe20007f5e0ff */
[----:B------:R-:W5:Y:S01]  /*1080*/  LDG.E.U16 R3, desc[UR28][R2.64] ;  /* 0x0000001c02037981 */ /* 0x000f62000c1e1500 */
[-C--:B------:R-:W-:Y:S02]  /*1090*/  IADD3 R52, P5, PT, R91, R6.reuse, RZ ;  /* 0x000000065b347210 */ /* 0x080fe40007fbe0ff */
[-C--:B------:R-:W-:Y:S01]  /*10a0*/  LEA.HI.X.SX32 R73, R73, R7.reuse, 0x1, P6 ;  /* 0x0000000749497211 */ /* 0x080fe200030f0eff */
[----:B------:R-:W5:Y:S01]  /*10b0*/  LDG.E.U16 R4, desc[UR28][R114.64] ;  /* 0x0000001c72047981 */ /* 0x000f62000c1e1500 */
[----:B------:R-:W-:Y:S02]  /*10c0*/  IADD3 R84, P6, PT, R84, R6, RZ ;  /* 0x0000000654547210 */ /* 0x000fe40007fde0ff */
[-C--:B------:R-:W-:Y:S01]  /*10d0*/  LEA.HI.X.SX32 R55, R55, R7.reuse, 0x1, P2 ;  /* 0x0000000737377211 */ /* 0x080fe200010f0eff */
[----:B------:R-:W5:Y:S01]  /*10e0*/  LDG.E.U16 R42, desc[UR28][R42.64] ;  /* 0x0000001c2a2a7981 */ /* 0x000f62000c1e1500 */
[----:B------:R-:W-:-:S02]  /*10f0*/  LEA.HI.X.SX32 R53, R53, R7, 0x1, P5 ;  /* 0x0000000735357211 */ /* 0x000fc400028f0eff */
[-C--:B------:R-:W-:Y:S01]  /*1100*/  IADD3 R62, P2, PT, R0, R6.reuse, RZ ;  /* 0x00000006003e7210 */ /* 0x080fe20007f5e0ff */
[----:B------:R-:W5:Y:S01]  /*1110*/  LDG.E.U16 R2, desc[UR28][R112.64] ;  /* 0x0000001c70027981 */ /* 0x000f62000c1e1500 */
[-C--:B------:R-:W-:Y:S02]  /*1120*/  LEA.HI.X.SX32 R19, R19, R7.reuse, 0x1, P1 ;  /* 0x0000000713137211 */ /* 0x080fe400008f0eff */
[-C--:B------:R-:W-:Y:S01]  /*1130*/  IADD3 R58, P5, PT, R109, R6.reuse, RZ ;  /* 0x000000066d3a7210 */ /* 0x080fe20007fbe0ff */
[----:B------:R-:W5:Y:S01]  /*1140*/  LDG.E.U16 R44, desc[UR28][R44.64] ;  /* 0x0000001c2c2c7981 */ /* 0x000f62000c1e1500 */
[-C--:B------:R-:W-:Y:S02]  /*1150*/  LEA.HI.X.SX32 R85, R85, R7.reuse, 0x1, P6 ;  /* 0x0000000755557211 */ /* 0x080fe400030f0eff */
[----:B------:R-:W-:Y:S01]  /*1160*/  LEA.HI.X.SX32 R63, R63, R7, 0x1, P2 ;  /* 0x000000073f3f7211 */ /* 0x000fe200010f0eff */
[----:B------:R-:W5:Y:S01]  /*1170*/  LDG.E.U16 R18, desc[UR28][R18.64] ;  /* 0x0000001c12127981 */ /* 0x000f62000c1e1500 */
[----:B------:R-:W-:-:S02]  /*1180*/  IADD3 R66, P2, PT, R66, R6, RZ ;  /* 0x0000000642427210 */ /* 0x000fc40007f5e0ff */
[-C--:B------:R-:W-:Y:S01]  /*1190*/  LEA.HI.X.SX32 R59, R59, R7.reuse, 0x1, P5 ;  /* 0x000000073b3b7211 */ /* 0x080fe200028f0eff */
[----:B------:R-:W5:Y:S01]  /*11a0*/  LDG.E.U16 R50, desc[UR28][R50.64] ;  /* 0x0000001c32327981 */ /* 0x000f62000c1e1500 */
[-C--:B------:R-:W-:Y:S02]  /*11b0*/  IADD3 R74, P5, PT, R74, R6.reuse, RZ ;  /* 0x000000064a4a7210 */ /* 0x080fe40007fbe0ff */
[----:B------:R-:W-:Y:S01]  /*11c0*/  LEA.HI.X.SX32 R67, R67, R7, 0x1, P2 ;  /* 0x0000000743437211 */ /* 0x000fe200010f0eff */
[----:B------:R-:W5:Y:S04]  /*11d0*/  LDG.E.U16 R56, desc[UR28][R56.64] ;  /* 0x0000001c38387981 */ /* 0x000f68000c1e1500 */
[----:B------:R3:W5:Y:S01]  /*11e0*/  LDG.E.U16 R19, desc[UR28][R84.64] ;  /* 0x0000001c54137981 */ /* 0x000762000c1e1500 */
[----:B------:R-:W-:-:S02]  /*11f0*/  IADD3 R76, P3, PT, R76, R6, RZ ;  /* 0x000000064c4c7210 */ /* 0x000fc40007f7e0ff */
[-C--:B------:R-:W-:Y:S01]  /*1200*/  LEA.HI.X.SX32 R75, R75, R7.reuse, 0x1, P5 ;  /* 0x000000074b4b7211 */ /* 0x080fe200028f0eff */
[----:B------:R4:W5:Y:S01]  /*1210*/  LDG.E.U16 R23, desc[UR28][R66.64] ;  /* 0x0000001c42177981 */ /* 0x000962000c1e1500 */
[-C--:B------:R-:W-:Y:S02]  /*1220*/  IADD3 R86, P5, PT, R86, R6.reuse, RZ ;  /* 0x0000000656567210 */ /* 0x080fe40007fbe0ff */
[-C--:B------:R-:W-:Y:S02]  /*1230*/  LEA.HI.X.SX32 R21, R21, R7.reuse, 0x1, P4 ;  /* 0x0000000715157211 */ /* 0x080fe400020f0eff */
[----:B------:R-:W-:Y:S01]  /*1240*/  LOP3.LUT R35, R122, 0x3f, RZ, 0xc0, !PT ;  /* 0x0000003f7a237812 */ /* 0x000fe200078ec0ff */
[----:B--2---:R-:W-:Y:S01]  /*1250*/  IMAD R64, R64, UR10, RZ ;  /* 0x0000000a40407c24 */ /* 0x004fe2000f8e02ff */
[----:B---3--:R-:W-:Y:S01]  /*1260*/  SHF.R.U32.HI R84, RZ, 0x6, R122 ;  /* 0x00000006ff547819 */ /* 0x008fe2000001167a */
[----:B------:R-:W5:Y:S01]  /*1270*/  LDG.E.U16 R20, desc[UR28][R20.64] ;  /* 0x0000001c14147981 */ /* 0x000f62000c1e1500 */
[----:B------:R-:W-:Y:S01]  /*1280*/  IADD3 R78, P2, PT, R78, R6, RZ ;  /* 0x000000064e4e7210 */ /* 0x000fe20007f5e0ff */
[----:B----4-:R-:W2:Y:S01]  /*1290*/  LDC.64 R66, c[0x0][0x388] ;  /* 0x0000e200ff427b82 */ /* 0x010ea20000000a00 */
[----:B------:R-:W-:Y:S01]  /*12a0*/  SGXT.U32 R84, R84, 0x1 ;  /* 0x000000015454781a */ /* 0x000fe20000000000 */
[----:B------:R-:W5:Y:S01]  /*12b0*/  LDG.E.U16 R48, desc[UR28][R48.64] ;  /* 0x0000001c30307981 */ /* 0x000f62000c1e1500 */
[----:B------:R-:W-:-:S02]  /*12c0*/  LEA.HI.X.SX32 R77, R77, R7, 0x1, P3 ;  /* 0x000000074d4d7211 */ /* 0x000fc400018f0eff */
[-C--:B------:R-:W-:Y:S01]  /*12d0*/  IADD3 R88, P3, PT, R88, R6.reuse, RZ ;  /* 0x0000000658587210 */ /* 0x080fe20007f7e0ff */
[----:B------:R-:W-:Y:S01]  /*12e0*/  IMAD R84, R84, R65, RZ ;  /* 0x0000004154547224 */ /* 0x000fe200078e02ff */
[-C--:B------:R-:W-:Y:S01]  /*12f0*/  LEA.HI.X.SX32 R87, R87, R7.reuse, 0x1, P5 ;  /* 0x0000000757577211 */ /* 0x080fe200028f0eff */
[----:B------:R-:W5:Y:S01]  /*1300*/  LDG.E.U16 R52, desc[UR28][R52.64] ;  /* 0x0000001c34347981 */ /* 0x000f62000c1e1500 */
[-C--:B------:R-:W-:Y:S02]  /*1310*/  LEA.HI.X.SX32 R79, R79, R7.reuse, 0x1, P2 ;  /* 0x000000074f4f7211 */ /* 0x080fe400010f0eff */
[-C--:B------:R-:W-:Y:S01]  /*1320*/  IADD3 R68, P1, PT, R68, R6.reuse, RZ ;  /* 0x0000000644447210 */ /* 0x080fe20007f3e0ff */
[----:B------:R3:W5:Y:S01]  /*1330*/  LDG.E.U16 R21, desc[UR28][R86.64] ;  /* 0x0000001c56157981 */ /* 0x000762000c1e1500 */
[-C--:B------:R-:W-:Y:S02]  /*1340*/  IADD3 R90, P2, PT, R90, R6.reuse, RZ ;  /* 0x000000065a5a7210 */ /* 0x080fe40007f5e0ff */
[----:B------:R-:W-:Y:S01]  /*1350*/  LEA.HI.X.SX32 R89, R89, R7, 0x1, P3 ;  /* 0x0000000759597211 */ /* 0x000fe200018f0eff */
[----:B------:R-:W5:Y:S01]  /*1360*/  LDG.E.U16 R54, desc[UR28][R54.64] ;  /* 0x0000001c36367981 */ /* 0x000f62000c1e1500 */
[----:B------:R-:W-:-:S02]  /*1370*/  IADD3 R100, P3, PT, R100, R6, RZ ;  /* 0x0000000664647210 */ /* 0x000fc40007f7e0ff */
[-C--:B------:R-:W-:Y:S01]  /*1380*/  LEA.HI.X.SX32 R69, R69, R7.reuse, 0x1, P1 ;  /* 0x0000000745457211 */ /* 0x080fe200008f0eff */
[----:B------:R4:W5:Y:S01]  /*1390*/  LDG.E.U16 R25, desc[UR28][R88.64] ;  /* 0x0000001c58197981 */ /* 0x000962000c1e1500 */
[----:B---3--:R-:W-:Y:S02]  /*13a0*/  LEA R86, R65, R84, 0x1 ;  /* 0x0000005441567211 */ /* 0x008fe400078e08ff */
[----:B------:R-:W-:Y:S01]  /*13b0*/  LEA.HI.X.SX32 R91, R91, R7, 0x1, P2 ;  /* 0x000000075b5b7211 */ /* 0x000fe200010f0eff */
[----:B------:R-:W5:Y:S01]  /*13c0*/  LDG.E.U16 R60, desc[UR28][R60.64] ;  /* 0x0000001c3c3c7981 */ /* 0x000f62000c1e1500 */
[-C--:B------:R-:W-:Y:S02]  /*13d0*/  IADD3 R70, P4, PT, R70, R6.reuse, RZ ;  /* 0x0000000646467210 */ /* 0x080fe40007f9e0ff */
[----:B------:R-:W-:Y:S01]  /*13e0*/  IADD3 R80, P1, PT, R80, R6, RZ ;  /* 0x0000000650507210 */ /* 0x000fe20007f3e0ff */
[----:B------:R3:W5:Y:S01]  /*13f0*/  LDG.E.U16 R27, desc[UR28][R90.64] ;  /* 0x0000001c5a1b7981 */ /* 0x000762000c1e1500 */
[----:B----4-:R-:W-:-:S02]  /*1400*/  LEA R88, R65, R86, 0x1 ;  /* 0x0000005641587211 */ /* 0x010fc400078e08ff */
[-C--:B------:R-:W-:Y:S01]  /*1410*/  IADD3 R102, P2, PT, R102, R6.reuse, RZ ;  /* 0x0000000666667210 */ /* 0x080fe20007f5e0ff */
[----:B-1----:R-:W-:Y:S01]  /*1420*/  IMAD R37, R35, UR4, RZ ;  /* 0x0000000423257c24 */ /* 0x002fe2000f8e02ff */
[-C--:B------:R-:W-:Y:S01]  /*1430*/  LEA.HI.X.SX32 R101, R101, R7.reuse, 0x1, P3 ;  /* 0x0000000765657211 */ /* 0x080fe200018f0eff */
[----:B------:R-:W5:Y:S01]  /*1440*/  LDG.E.U16 R68, desc[UR28][R68.64] ;  /* 0x0000001c44447981 */ /* 0x000f62000c1e1500 */
[-C--:B------:R-:W-:Y:S02]  /*1450*/  LEA.HI.X.SX32 R71, R71, R7.reuse, 0x1, P4 ;  /* 0x0000000747477211 */ /* 0x080fe400020f0eff */
[----:B------:R-:W-:Y:S01]  /*1460*/  LEA.HI.X.SX32 R81, R81, R7, 0x1, P1 ;  /* 0x0000000751517211 */ /* 0x000fe200008f0eff */
[----:B------:R-:W5:Y:S01]  /*1470*/  LDG.E.U16 R62, desc[UR28][R62.64] ;  /* 0x0000001c3e3e7981 */ /* 0x000f62000c1e1500 */
[-C--:B------:R-:W-:Y:S02]  /*1480*/  IADD3 R82, P4, PT, R82, R6.reuse, RZ ;  /* 0x0000000652527210 */ /* 0x080fe40007f9e0ff */
[----:B------:R-:W-:Y:S01]  /*1490*/  IADD3 R92, P1, PT, R92, R6, RZ ;  /* 0x000000065c5c7210 */ /* 0x000fe20007f3e0ff */
[----:B------:R1:W5:Y:S01]  /*14a0*/  LDG.E.U16 R101, desc[UR28][R100.64] ;  /* 0x0000001c64657981 */ /* 0x000362000c1e1500 */
[----:B---3--:R-:W-:-:S02]  /*14b0*/  LEA R90, R65, R88, 0x1 ;  /* 0x00000058415a7211 */ /* 0x008fc400078e08ff */
[-C--:B------:R-:W-:Y:S01]  /*14c0*/  LEA.HI.X.SX32 R103, R103, R7.reuse, 0x1, P2 ;  /* 0x0000000767677211 */ /* 0x080fe200010f0eff */
[----:B------:R-:W5:Y:S01]  /*14d0*/  LDG.E.U16 R46, desc[UR28][R46.64] ;  /* 0x0000001c2e2e7981 */ /* 0x000f62000c1e1500 */
[----:B------:R-:W-:Y:S02]  /*14e0*/  SHF.R.U32.HI R39, RZ, 0x5, R122 ;  /* 0x00000005ff277819 */ /* 0x000fe4000001167a */
[-C--:B------:R-:W-:Y:S01]  /*14f0*/  LEA.HI.X.SX32 R83, R83, R7.reuse, 0x1, P4 ;  /* 0x0000000753537211 */ /* 0x080fe200020f0eff */
[----:B------:R-:W5:Y:S01]  /*1500*/  LDG.E.U16 R58, desc[UR28][R58.64] ;  /* 0x0000001c3a3a7981 */ /* 0x000f62000c1e1500 */
[----:B------:R-:W-:Y:S02]  /*1510*/  LEA.HI.X.SX32 R93, R93, R7, 0x1, P1 ;  /* 0x000000075d5d7211 */ /* 0x000fe400008f0eff */
[----:B-1----:R-:W-:Y:S01]  /*1520*/  LEA R100, R65, R90, 0x1 ;  /* 0x0000005a41647211 */ /* 0x002fe200078e08ff */
[----:B------:R1:W5:Y:S01]  /*1530*/  LDG.E.U16 R103, desc[UR28][R102.64] ;  /* 0x0000001c66677981 */ /* 0x000362000c1e1500 */
[----:B------:R-:W-:-:S02]  /*1540*/  IADD3 R94, P4, PT, R94, R6, RZ ;  /* 0x000000065e5e7210 */ /* 0x000fc40007f9e0ff */
[-C--:B------:R-:W-:Y:S01]  /*1550*/  IADD3 R96, P6, PT, R96, R6.reuse, RZ ;  /* 0x0000000660607210 */ /* 0x080fe20007fde0ff */
[----:B------:R-:W5:Y:S01]  /*1560*/  LDG.E.U16 R29, desc[UR28][R92.64] ;  /* 0x0000001c5c1d7981 */ /* 0x000f62000c1e1500 */
[-C--:B------:R-:W-:Y:S02]  /*1570*/  IADD3 R98, P5, PT, R98, R6.reuse, RZ ;  /* 0x0000000662627210 */ /* 0x080fe40007fbe0ff */
[----:B------:R-:W-:Y:S01]  /*1580*/  IADD3 R104, P1, PT, R104, R6, RZ ;  /* 0x0000000668687210 */ /* 0x000fe20007f3e0ff */
[----:B------:R-:W5:Y:S01]  /*1590*/  LDG.E.U16 R70, desc[UR28][R70.64] ;  /* 0x0000001c46467981 */ /* 0x000f62000c1e1500 */
[----:B------:R-:W-:Y:S02]  /*15a0*/  R2UR UR18, R39 ;  /* 0x00000000271272ca */ /* 0x000fe400000e0000 */
[C---:B------:R-:W-:Y:S01]  /*15b0*/  SHF.L.U32 R39, R37.reuse, 0x1, RZ ;  /* 0x0000000125277819 */ /* 0x040fe200000006ff */
[----:B------:R-:W5:Y:S01]  /*15c0*/  LDG.E.U16 R72, desc[UR28][R72.64] ;  /* 0x0000001c48487981 */ /* 0x000f62000c1e1500 */
[C---:B------:R-:W-:Y:S01]  /*15d0*/  SHF.L.U32 R35, R64.reuse, 0x1, RZ ;  /* 0x0000000140237819 */ /* 0x040fe200000006ff */
[----:B------:R-:W-:Y:S01]  /*15e0*/  IMAD.HI R37, R37, 0x2, RZ ;  /* 0x0000000225257827 */ /* 0x000fe200078e02ff */
[----:B-1----:R-:W-:Y:S01]  /*15f0*/  LEA R102, R65, R100, 0x1 ;  /* 0x0000006441667211 */ /* 0x002fe200078e08ff */
[----:B------:R-:W5:Y:S01]  /*1600*/  LDG.E.U16 R74, desc[UR28][R74.64] ;  /* 0x0000001c4a4a7981 */ /* 0x000f62000c1e1500 */
[-C--:B------:R-:W-:Y:S01]  /*1610*/  LEA.HI.X.SX32 R95, R95, R7.reuse, 0x1, P4 ;  /* 0x000000075f5f7211 */ /* 0x080fe200020f0eff */
[----:B------:R-:W-:Y:S01]  /*1620*/  IMAD.HI R64, R64, 0x2, RZ ;  /* 0x0000000240407827 */ /* 0x000fe200078e02ff */
[-C--:B------:R-:W-:Y:S01]  /*1630*/  LEA.HI.X.SX32 R97, R97, R7.reuse, 0x1, P6 ;  /* 0x0000000761617211 */ /* 0x080fe200030f0eff */
[----:B------:R-:W5:Y:S01]  /*1640*/  LDG.E.U16 R76, desc[UR28][R76.64] ;  /* 0x0000001c4c4c7981 */ /* 0x000f62000c1e1500 */
[----:B------:R-:W-:-:S02]  /*1650*/  LEA.HI.X.SX32 R99, R99, R7, 0x1, P5 ;  /* 0x0000000763637211 */ /* 0x000fc400028f0eff */
[-C--:B------:R-:W-:Y:S01]  /*1660*/  LEA.HI.X.SX32 R105, R105, R7.reuse, 0x1, P1 ;  /* 0x0000000769697211 */ /* 0x080fe200008f0eff */
[----:B------:R1:W5:Y:S01]  /*1670*/  LDG.E.U16 R31, desc[UR28][R94.64] ;  /* 0x0000001c5e1f7981 */ /* 0x000362000c1e1500 */
[----:B------:R-:W-:Y:S02]  /*1680*/  IADD3 R106, P4, PT, R106, R6, RZ ;  /* 0x000000066a6a7210 */ /* 0x000fe40007f9e0ff */
[----:B--2---:R-:W-:Y:S01]  /*1690*/  IADD3 R35, P1, P2, R39, R66, R35 ;  /* 0x0000004227237210 */ /* 0x004fe20007a3e023 */
[----:B------:R2:W5:Y:S01]  /*16a0*/  LDG.E.U16 R33, desc[UR28][R96.64] ;  /* 0x0000001c60217981 */ /* 0x000562000c1e1500 */
[----:B------:R-:W-:Y:S02]  /*16b0*/  IADD3 R108, P6, PT, R108, R6, RZ ;  /* 0x000000066c6c7210 */ /* 0x000fe40007fde0ff */
[----:B------:R-:W-:Y:S01]  /*16c0*/  LEA R66, R65, R102, 0x1 ;  /* 0x0000006641427211 */ /* 0x000fe200078e08ff */
[----:B------:R3:W5:Y:S01]  /*16d0*/  LDG.E.U16 R41, desc[UR28][R98.64] ;  /* 0x0000001c62297981 */ /* 0x000762000c1e1500 */
[----:B------:R-:W-:-:S02]  /*16e0*/  LEA.HI.X.SX32 R107, R107, R7, 0x1, P4 ;  /* 0x000000076b6b7211 */ /* 0x000fc400020f0eff */
[----:B------:R-:W-:Y:S01]  /*16f0*/  IADD3.X R37, PT, PT, R37, R67, R64, P1, P2 ;  /* 0x0000004325257210 */ /* 0x000fe20000fe4440 */
[----:B------:R4:W5:Y:S01]  /*1700*/  LDG.E.U16 R78, desc[UR28][R78.64] ;  /* 0x0000001c4e4e7981 */ /* 0x000962000c1e1500 */
[-C--:B-1----:R-:W-:Y:S02]  /*1710*/  LEA R94, P3, R88, R35.reuse, 0x1 ;  /* 0x00000023585e7211 */ /* 0x082fe400078608ff */
[-C--:B--2---:R-:W-:Y:S01]  /*1720*/  LEA R96, P2, R86, R35.reuse, 0x1 ;  /* 0x0000002356607211 */ /* 0x084fe200078408ff */
[----:B------:R4:W5:Y:S01]  /*1730*/  LDG.E.U16 R80, desc[UR28][R80.64] ;  /* 0x0000001c50507981 */ /* 0x000962000c1e1500 */
[-C--:B------:R-:W-:Y:S02]  /*1740*/  LEA R92, P4, R90, R35.reuse, 0x1 ;  /* 0x000000235a5c7211 */ /* 0x080fe400078808ff */
[----:B---3--:R-:W-:Y:S01]  /*1750*/  LEA R98, P1, R84, R35, 0x1 ;  /* 0x0000002354627211 */ /* 0x008fe200078208ff */
[----:B------:R4:W5:Y:S01]  /*1760*/  LDG.E.U16 R82, desc[UR28][R82.64] ;  /* 0x0000001c52527981 */ /* 0x000962000c1e1500 */
[----:B------:R-:W-:-:S02]  /*1770*/  LEA.HI.X.SX32 R109, R0, R7, 0x1, P6 ;  /* 0x00000007006d7211 */ /* 0x000fc400030f0eff */
[----:B------:R-:W-:Y:S01]  /*1780*/  LOP3.LUT R69, R122, 0x3f, RZ, 0xc0, !PT ;  /* 0x0000003f7a457812 */ /* 0x000fe200078ec0ff */
[----:B------:R4:W5:Y:S01]  /*1790*/  LDG.E.U16 R7, desc[UR28][R6.64] ;  /* 0x0000001c06077981 */ /* 0x000962000c1e1500 */
[----:B------:R-:W-:Y:S02]  /*17a0*/  LEA R65, R65, R66, 0x1 ;  /* 0x0000004241417211 */ /* 0x000fe400078e08ff */
[-C--:B------:R-:W-:Y:S01]  /*17b0*/  LEA.HI.X.SX32 R99, R84, R37.reuse, 0x1, P1 ;  /* 0x0000002554637211 */ /* 0x080fe200008f0eff */
[----:B------:R4:W5:Y:S01]  /*17c0*/  LDG.E.U16 R0, desc[UR28][R110.64] ;  /* 0x0000001c6e007981 */ /* 0x000962000c1e1500 */
[-C--:B------:R-:W-:Y:S02]  /*17d0*/  LEA.HI.X.SX32 R97, R86, R37.reuse, 0x1, P2 ;  /* 0x0000002556617211 */ /* 0x080fe400010f0eff */
[-C--:B------:R-:W-:Y:S01]  /*17e0*/  LEA.HI.X.SX32 R95, R88, R37.reuse, 0x1, P3 ;  /* 0x00000025585f7211 */ /* 0x080fe200018f0eff */
[----:B------:R4:W5:Y:S01]  /*17f0*/  LDG.E.U16 R104, desc[UR28][R104.64] ;  /* 0x0000001c68687981 */ /* 0x000962000c1e1500 */
[----:B------:R-:W-:-:S02]  /*1800*/  LEA.HI.X.SX32 R93, R90, R37, 0x1, P4 ;  /* 0x000000255a5d7211 */ /* 0x000fc400020f0eff */
[----:B------:R-:W-:Y:S01]  /*1810*/  LOP3.LUT R64, R122, 0x40, RZ, 0xc0, !PT ;  /* 0x000000407a407812 */ /* 0x000fe200078ec0ff */
[----:B------:R4:W5:Y:S01]  /*1820*/  LDG.E.U16 R6, desc[UR28][R116.64] ;  /* 0x0000001c74067981 */ /* 0x000962000c1e1500 */
[----:B------:R-:W-:Y:S02]  /*1830*/  SHF.L.U32 R69, R69, 0x1, RZ ;  /* 0x0000000145457819 */ /* 0x000fe400000006ff */
[-C--:B------:R-:W-:Y:S01]  /*1840*/  LEA R90, P1, R100, R35.reuse, 0x1 ;  /* 0x00000023645a7211 */ /* 0x080fe200078208ff */
[----:B------:R4:W5:Y:S01]  /*1850*/  LDG.E.U16 R106, desc[UR28][R106.64] ;  /* 0x0000001c6a6a7981 */ /* 0x000962000c1e1500 */
[-C--:B------:R-:W-:Y:S02]  /*1860*/  LEA R88, P2, R102, R35.reuse, 0x1 ;  /* 0x0000002366587211 */ /* 0x080fe400078408ff */
[-C--:B------:R-:W-:Y:S01]  /*1870*/  LEA R86, P3, R66, R35.reuse, 0x1 ;  /* 0x0000002342567211 */ /* 0x080fe200078608ff */
[----:B------:R4:W5:Y:S01]  /*1880*/  LDG.E.U16 R108, desc[UR28][R108.64] ;  /* 0x0000001c6c6c7981 */ /* 0x000962000c1e1500 */
[----:B------:R-:W-:-:S02]  /*1890*/  LEA R84, P4, R65, R35, 0x1 ;  /* 0x0000002341547211 */ /* 0x000fc400078808ff */
[----:B0-----:R-:W-:Y:S02]  /*18a0*/  R2UR UR34, R118 ;  /* 0x00000000762272ca */ /* 0x001fe400000e0000 */
[-C--:B------:R-:W-:Y:S02]  /*18b0*/  LEA.HI.X.SX32 R91, R100, R37.reuse, 0x1, P1 ;  /* 0x00000025645b7211 */ /* 0x080fe400008f0eff */
[-C--:B------:R-:W-:Y:S02]  /*18c0*/  LEA.HI.X.SX32 R89, R102, R37.reuse, 0x1, P2 ;  /* 0x0000002566597211 */ /* 0x080fe400010f0eff */
[-C--:B------:R-:W-:Y:S02]  /*18d0*/  LEA.HI.X.SX32 R87, R66, R37.reuse, 0x1, P3 ;  /* 0x0000002542577211 */ /* 0x080fe400018f0eff */
[----:B------:R-:W-:Y:S02]  /*18e0*/  LEA.HI.X.SX32 R85, R65, R37, 0x1, P4 ;  /* 0x0000002541557211 */ /* 0x000fe400020f0eff */
[----:B------:R-:W-:Y:S01]  /*18f0*/  LEA R35, R64, R69, 0x7 ;  /* 0x0000004540237211 */ /* 0x000fe200078e38ff */
[----:B----4-:R-:W-:Y:S06]  /*1900*/  @P0 BRA `(.L_x_5) ;  /* 0x0000000000180947 */ /* 0x010fec0003800000 */
[----:B------:R-:W-:Y:S01]  /*1910*/  ELECT P1, URZ, PT ;  /* 0x0000000000ff782f */ /* 0x000fe20003820000 */
[----:B------:R-:W-:Y:S01]  /*1920*/  HFMA2 R37, -RZ, RZ, 0, 5.9604644775390625e-08 ;  /* 0x00000001ff257431 */ /* 0x000fe200000001ff */
[----:B------:R-:W-:Y:S01]  /*1930*/  UMOV UR4, 0x40 ;  /* 0x0000004000047882 */ /* 0x000fe20000000000 */
[----:B------:R-:W-:Y:S01]  /*1940*/  UVIRTCOUNT.DEALLOC.SMPOOL 0x80 ;  /* 0x000000800000784c */ /* 0x000fe20000000000 */
[----:B------:R-:W-:-:S09]  /*1950*/  ULEA UR4, UR6, UR4, 0x18 ;  /* 0x0000000406047291 */ /* 0x000fd2000f8ec0ff */
[----:B------:R0:W-:Y:S03]  /*1960*/  @P1 STS.U8 [UR4], R37 ;  /* 0x00000025ff001988 */ /* 0x0001e60008000004 */
.L_x_5:
[----:B------:R-:W-:Y:S01]  /*1970*/  USHF.L.U32 UR4, UR18, 0x15, URZ ;  /* 0x0000001512047899 */ /* 0x000fe200080006ff */
[----:B-----5:R1:W-:Y:S01]  /*1980*/  STS.U16 [R35+UR11+0x800], R9 ;  /* 0x0008000923007988 */ /* 0x0203e2000800040b */
[C---:B0-----:R-:W-:Y:S01]  /*1990*/  LOP3.LUT R37, R35.reuse, 0x10, RZ, 0x3c, !PT ;  /* 0x0000001023257812 */ /* 0x041fe200078e3cff */
[----:B------:R-:W-:Y:S01]  /*19a0*/  UMOV UR7, 0x1 ;  /* 0x0000000100077882 */ /* 0x000fe20000000000 */
[----:B------:R-:W-:Y:S01]  /*19b0*/  ULOP3.LUT UR4, UR4, 0x600000, URZ, 0xc0, !UPT ;  /* 0x0060000004047892 */ /* 0x000fe2000f8ec0ff */
[----:B------:R0:W-:Y:S01]  /*19c0*/  STS.U16 [R35+UR11+0x1800], R5 ;  /* 0x0018000523007988 */ /* 0x0001e2000800040b */
[----:B------:R-:W-:Y:S01]  /*19d0*/  LOP3.LUT P1, RZ, R122, 0x7f, RZ, 0xc0, !PT ;  /* 0x0000007f7aff7812 */ /* 0x000fe2000782c0ff */
[----:B------:R-:W2:Y:S02]  /*19e0*/  LDCU UR17, c[0x0][0x3f0] ;  /* 0x00007e00ff1177ac */ /* 0x000ea40008000800 */
[----:B------:R3:W-:Y:S01]  /*19f0*/  STS.U16 [R35+UR11+0x400], R8 ;  /* 0x0004000823007988 */ /* 0x0007e2000800040b */
[----:B-1----:R-:W-:Y:S01]  /*1a00*/  LOP3.LUT R9, R35, 0x20, RZ, 0x3c, !PT ;  /* 0x0000002023097812 */ /* 0x002fe200078e3cff */
[----:B------:R-:W-:-:S02]  /*1a10*/  UIADD3 UR12, UPT, UPT, UR34, UR4, URZ ;  /* 0x00000004220c7290 */ /* 0x000fc4000fffe0ff */
[----:B------:R1:W-:Y:S01]  /*1a20*/  STS.U16 [R35+UR11+0x1000], R10 ;  /* 0x0010000a23007988 */ /* 0x0003e2000800040b */
[----:B------:R-:W-:Y:S01]  /*1a30*/  UIADD3 UR13, UPT, UPT, UR11, 0x5800, URZ ;  /* 0x000058000b0d7890 */ /* 0x000fe2000fffe0ff */
[----:B0-----:R-:W-:Y:S02]  /*1a40*/  LOP3.LUT R5, R35, 0x30, RZ, 0x3c, !PT ;  /* 0x0000003023057812 */ /* 0x001fe400078e3cff */
[----:B------:R-:W-:Y:S02]  /*1a50*/  STS.U16 [R35+UR11+0x1400], R13 ;  /* 0x0014000d23007988 */ /* 0x000fe4000800040b */
[----:B------:R-:W-:Y:S01]  /*1a60*/  VOTEU.ALL UP0, P1 ;  /* 0x0000000000ff7886 */ /* 0x000fe20000800000 */
[----:B------:R-:W-:Y:S01]  /*1a70*/  VOTEU.ALL UP1, P1 ;  /* 0x0000000000ff7886 */ /* 0x000fe20000820000 */
[----:B------:R0:W-:Y:S01]  /*1a80*/  STS.U16 [R35+UR11+0xc00], R6 ;  /* 0x000c000623007988 */ /* 0x0001e2000800040b */
[----:B---3--:R-:W-:Y:S02]  /*1a90*/  PRMT R8, RZ, 0x7610, R8 ;  /* 0x00007610ff087816 */ /* 0x008fe40000000008 */
[----:B------:R-:W-:-:S04]  /*1aa0*/  @!UP0 UIADD3 UR4, UPT, UPT, -UR7, 0x100000, URZ ;  /* 0x0010000007048890 */ /* 0x000fc8000fffe1ff */
[----:B------:R-:W-:Y:S02]  /*1ab0*/  @!UP0 USHF.L.U32 UR5, UR4, 0xb, URZ ;  /* 0x0000000b04058899 */ /* 0x000fe400080006ff */
[----:B------:R-:W-:Y:S01]  /*1ac0*/  @!UP0 USHF.L.U32 UR4, UR4, 0x1, URZ ;  /* 0x0000000104048899 */ /* 0x000fe200080006ff */
[----:B------:R-:W-:Y:S01]  /*1ad0*/  STS.U16 [R35+UR11+0x1c00], R0 ;  /* 0x001c000023007988 */ /* 0x000fe2000800040b */
[----:B--2---:R-:W-:Y:S01]  /*1ae0*/  UISETP.GT.AND UP2, UPT, UR17, URZ, UPT ;  /* 0x000000ff1100728c */ /* 0x004fe2000bf44270 */
[----:B-1----:R-:W-:Y:S02]  /*1af0*/  PRMT R10, RZ, 0x7610, R10 ;  /* 0x00007610ff0a7816 */ /* 0x002fe4000000000a */
[----:B------:R1:W-:Y:S01]  /*1b00*/  STS.U16 [R35+UR11], R7 ;  /* 0x0000000723007988 */ /* 0x0003e2000800040b */
[----:B0-----:R-:W-:-:S03]  /*1b10*/  PRMT R6, RZ, 0x7610, R6 ;  /* 0x00007610ff067816 */ /* 0x001fc60000000006 */
[----:B------:R-:W-:Y:S01]  /*1b20*/  STS.U16 [R37+UR11+0x80], R22 ;  /* 0x0000801625007988 */ /* 0x000fe2000800040b */
[----:B------:R-:W-:-:S03]  /*1b30*/  PLOP3.LUT P2, PT, PT, PT, UP2, 0x80, 0x8 ;  /* 0x000000000008781c */ /* 0x000fc60003f4f028 */
[----:B------:R-:W-:Y:S01]  /*1b40*/  STS.U16 [R37+UR11+0x480], R28 ;  /* 0x0004801c25007988 */ /* 0x000fe2000800040b */
[----:B-1----:R-:W-:-:S03]  /*1b50*/  LOP3.LUT R7, R35, 0x40, RZ, 0x3c, !PT ;  /* 0x0000004023077812 */ /* 0x002fc600078e3cff */
[----:B------:R-:W-:Y:S04]  /*1b60*/  STS.U16 [R37+UR11+0x880], R36 ;  /* 0x0008802425007988 */ /* 0x000fe8000800040b */
[----:B------:R-:W-:Y:S04]  /*1b70*/  STS.U16 [R37+UR11+0xc80], R50 ;  /* 0x000c803225007988 */ /* 0x000fe8000800040b */
[----:B------:R-:W-:Y:S04]  /*1b80*/  STS.U16 [R37+UR11+0x1080], R18 ;  /* 0x0010801225007988 */ /* 0x000fe8000800040b */
[----:B------:R-:W-:Y:S04]  /*1b90*/  STS.U16 [R37+UR11+0x1480], R70 ;  /* 0x0014804625007988 */ /* 0x000fe8000800040b */
[----:B------:R-:W-:Y:S04]  /*1ba0*/  STS.U16 [R37+UR11+0x1880], R19 ;  /* 0x0018801325007988 */ /* 0x000fe8000800040b */
[----:B------:R-:W-:Y:S04]  /*1bb0*/  STS.U16 [R37+UR11+0x1c80], R41 ;  /* 0x001c802925007988 */ /* 0x000fe8000800040b */
[----:B------:R-:W-:Y:S04]  /*1bc0*/  STS.U16 [R9+UR11+0x100], R24 ;  /* 0x0001001809007988 */ /* 0x000fe8000800040b */
[----:B------:R0:W-:Y:S04]  /*1bd0*/  STS.U16 [R9+UR11+0x500], R11 ;  /* 0x0005000b09007988 */ /* 0x0001e8000800040b */
[----:B------:R-:W-:Y:S04]  /*1be0*/  STS.U16 [R9+UR11+0x900], R38 ;  /* 0x0009002609007988 */ /* 0x000fe8000800040b */
[----:B------:R-:W-:Y:S01]  /*1bf0*/  STS.U16 [R9+UR11+0xd00], R52 ;  /* 0x000d003409007988 */ /* 0x000fe2000800040b */
[----:B0-----:R-:W-:-:S03]  /*1c00*/  PRMT R11, RZ, 0x7610, R11 ;  /* 0x00007610ff0b7816 */ /* 0x001fc6000000000b */
[----:B------:R-:W-:Y:S04]  /*1c10*/  STS.U16 [R9+UR11+0x1100], R20 ;  /* 0x0011001409007988 */ /* 0x000fe8000800040b */
[----:B------:R-:W-:Y:S04]  /*1c20*/  STS.U16 [R9+UR11+0x1500], R72 ;  /* 0x0015004809007988 */ /* 0x000fe8000800040b */
[----:B------:R-:W-:Y:S04]  /*1c30*/  STS.U16 [R9+UR11+0x1900], R21 ;  /* 0x0019001509007988 */ /* 0x000fe8000800040b */
[----:B------:R0:W-:Y:S04]  /*1c40*/  STS.U16 [R9+UR11+0x1d00], R101 ;  /* 0x001d006509007988 */ /* 0x0001e8000800040b */
[----:B------:R-:W-:Y:S04]  /*1c50*/  STS.U16 [R5+UR11+0x180], R120 ;  /* 0x0001807805007988 */ /* 0x000fe8000800040b */
[----:B------:R-:W-:Y:S01]  /*1c60*/  STS.U16 [R5+UR11+0x580], R30 ;  /* 0x0005801e05007988 */ /* 0x000fe2000800040b */
[----:B0-----:R-:W-:-:S03]  /*1c70*/  LOP3.LUT R9, R35, 0x50, RZ, 0x3c, !PT ;  /* 0x0000005023097812 */ /* 0x001fc600078e3cff */
        /* <DEDUP_REMOVED lines=8> */
[----:B0-----:R-:W-:-:S02]  /*1d00*/  LOP3.LUT R5, R35, 0x60, RZ, 0x3c, !PT ;  /* 0x0000006023057812 */ /* 0x001fc400078e3cff */
[----:B------:R-:W-:Y:S01]  /*1d10*/  LOP3.LUT R35, R35, 0x70, RZ, 0x3c, !PT ;  /* 0x0000007023237812 */ /* 0x000fe200078e3cff */
[----:B------:R0:W-:Y:S04]  /*1d20*/  STS.U16 [R7+UR11+0xa00], R12 ;  /* 0x000a000c07007988 */ /* 0x0001e8000800040b */
[----:B------:R-:W-:Y:S04]  /*1d30*/  STS.U16 [R7+UR11+0xe00], R2 ;  /* 0x000e000207007988 */ /* 0x000fe8000800040b */
[----:B------:R-:W-:Y:S01]  /*1d40*/  STS.U16 [R7+UR11+0x1200], R58 ;  /* 0x0012003a07007988 */ /* 0x000fe2000800040b */
[----:B0-----:R-:W-:-:S03]  /*1d50*/  PRMT R12, RZ, 0x7610, R12 ;  /* 0x00007610ff0c7816 */ /* 0x001fc6000000000c */
        /* <DEDUP_REMOVED lines=11> */
[----:B------:R-:W-:Y:S03]  /*1e10*/  STTM.x64 tmem[UR12], RZ ;  /* 0x000000ff000079ed */ /* 0x000fe6000834000c */
[----:B------:R1:W-:Y:S01]  /*1e20*/  STS.U16 [R9+UR11+0x1e80], R106 ;  /* 0x001e806a09007988 */ /* 0x0003e2000800040b */
[----:B------:R-:W-:Y:S01]  /*1e30*/  LOP3.LUT R2, R122, 0xf, RZ, 0xc0, !PT ;  /* 0x0000000f7a027812 */ /* 0x000fe200078ec0ff */
[----:B0-----:R-:W0:Y:S02]  /*1e40*/  LDC R17, c[0x0][0x3d8] ;  /* 0x0000f600ff117b82 */ /* 0x001e240000000800 */
[----:B------:R2:W-:Y:S04]  /*1e50*/  STS.U16 [R5+UR11+0x300], R14 ;  /* 0x0003000e05007988 */ /* 0x0005e8000800040b */
[----:B------:R-:W-:Y:S01]  /*1e60*/  STS.U16 [R5+UR11+0x700], R3 ;  /* 0x0007000305007988 */ /* 0x000fe2000800040b */
[----:B-1----:R-:W-:-:S03]  /*1e70*/  PRMT R9, RZ, 0x7610, R9 ;  /* 0x00007610ff097816 */ /* 0x002fc60000000009 */
[----:B------:R-:W-:Y:S01]  /*1e80*/  STS.U16 [R5+UR11+0xb00], R44 ;  /* 0x000b002c05007988 */ /* 0x000fe2000800040b */
[----:B--2---:R-:W1:Y:S03]  /*1e90*/  LDC.64 R14, c[0x0][0x390] ;  /* 0x0000e400ff0e7b82 */ /* 0x004e660000000a00 */
[----:B------:R-:W-:Y:S04]  /*1ea0*/  STS.U16 [R5+UR11+0xf00], R60 ;  /* 0x000f003c05007988 */ /* 0x000fe8000800040b */
[----:B------:R-:W-:Y:S04]  /*1eb0*/  STS.U16 [R5+UR11+0x1300], R23 ;  /* 0x0013001705007988 */ /* 0x000fe8000800040b */
[----:B------:R-:W-:Y:S04]  /*1ec0*/  STS.U16 [R5+UR11+0x1700], R80 ;  /* 0x0017005005007988 */ /* 0x000fe8000800040b */
[----:B------:R-:W-:Y:S04]  /*1ed0*/  STS.U16 [R5+UR11+0x1b00], R31 ;  /* 0x001b001f05007988 */ /* 0x000fe8000800040b */
[----:B------:R2:W-:Y:S04]  /*1ee0*/  STS.U16 [R5+UR11+0x1f00], R108 ;  /* 0x001f006c05007988 */ /* 0x0005e8000800040b */
[----:B------:R3:W-:Y:S04]  /*1ef0*/  STS.U16 [R35+UR11+0x380], R4 ;  /* 0x0003800423007988 */ /* 0x0007e8000800040b */
[----:B------:R-:W-:Y:S01]  /*1f00*/  STS.U16 [R35+UR11+0x780], R34 ;  /* 0x0007802223007988 */ /* 0x000fe2000800040b */
[----:B--2---:R-:W-:-:S03]  /*1f10*/  PRMT R5, RZ, 0x7610, R5 ;  /* 0x00007610ff057816 */ /* 0x004fc60000000005 */
[----:B------:R-:W-:Y:S04]  /*1f20*/  STS.U16 [R35+UR11+0xb80], R48 ;  /* 0x000b803023007988 */ /* 0x000fe8000800040b */
[----:B------:R-:W-:Y:S04]  /*1f30*/  STS.U16 [R35+UR11+0xf80], R62 ;  /* 0x000f803e23007988 */ /* 0x000fe8000800040b */
[----:B------:R-:W-:Y:S04]  /*1f40*/  STS.U16 [R35+UR11+0x1380], R68 ;  /* 0x0013804423007988 */ /* 0x000fe8000800040b */
[----:B------:R2:W-:Y:S04]  /*1f50*/  STS.U16 [R35+UR11+0x1780], R82 ;  /* 0x0017805223007988 */ /* 0x0005e8000800040b */
[----:B------:R4:W-:Y:S04]  /*1f60*/  STS.U16 [R35+UR11+0x1b80], R33 ;  /* 0x001b802123007988 */ /* 0x0009e8000800040b */
[----:B------:R4:W-:Y:S01]  /*1f70*/  STS.U16 [R35+UR11+0x1f80], R16 ;  /* 0x001f801023007988 */ /* 0x0009e2000800040b */
[----:B------:R-:W0:Y:S02]  /*1f80*/  FENCE.VIEW.ASYNC.T ;  /* 0x00000000000073c6 */ /* 0x000e240000000200 */
[----:B0-----:R-:W-:Y:S06]  /*1f90*/  BAR.SYNC.DEFER_BLOCKING 0x0 ;  /* 0x0000000000007b1d */ /* 0x001fec0000010000 */
[----:B------:R-:W0:Y:S02]  /*1fa0*/  FENCE.VIEW.ASYNC.S ;  /* 0x00000000000073c6 */ /* 0x000e240000000000 */
[----:B0-----:R0:W0:Y:S02]  /*1fb0*/  @!UP1 SYNCS.EXCH.64 URZ, [UR13], UR4 ;  /* 0x000000040dff95b2 */ /* 0x0010240008000100 */
[----:B0-----:R-:W-:Y:S06]  /*1fc0*/  BAR.SYNC.DEFER_BLOCKING 0x0 ;  /* 0x0000000000007b1d */ /* 0x001fec0000010000 */
[----:B------:R-:W0:Y:S01]  /*1fd0*/  LDCU.64 UR4, c[0x0][0x3d0] ;  /* 0x00007a00ff0477ac */ /* 0x000e220008000a00 */
[----:B------:R-:W4:Y:S04]  /*1fe0*/  @P2 LDG.E.U16 R6, desc[UR28][R98.64] ;  /* 0x0000001c62062981 */ /* 0x000f28000c1e1500 */
[----:B------:R-:W4:Y:S04]  /*1ff0*/  @P2 LDG.E.U16 R10, desc[UR28][R90.64] ;  /* 0x0000001c5a0a2981 */ /* 0x000f28000c1e1500 */
[----:B------:R-:W4:Y:S04]  /*2000*/  @P2 LDG.E.U16 R5, desc[UR28][R96.64] ;  /* 0x0000001c60052981 */ /* 0x000f28000c1e1500 */
[----:B------:R-:W4:Y:S04]  /*2010*/  @P2 LDG.E.U16 R9, desc[UR28][R88.64] ;  /* 0x0000001c58092981 */ /* 0x000f28000c1e1500 */
[----:B------:R-:W4:Y:S04]  /*2020*/  @P2 LDG.E.U16 R8, desc[UR28][R94.64] ;  /* 0x0000001c5e082981 */ /* 0x000f28000c1e1500 */
[----:B------:R-:W4:Y:S04]  /*2030*/  @P2 LDG.E.U16 R12, desc[UR28][R86.64] ;  /* 0x0000001c560c2981 */ /* 0x000f28000c1e1500 */
[----:B------:R-:W4:Y:S04]  /*2040*/  @P2 LDG.E.U16 R7, desc[UR28][R92.64] ;  /* 0x0000001c5c072981 */ /* 0x000f28000c1e1500 */
[----:B------:R-:W4:Y:S01]  /*2050*/  @P2 LDG.E.U16 R11, desc[UR28][R84.64] ;  /* 0x0000001c540b2981 */ /* 0x000f22000c1e1500 */
[----:B0-----:R-:W-:Y:S01]  /*2060*/  UIMAD UR4, UR10, UR4, URZ ;  /* 0x000000040a0472a4 */ /* 0x001fe2000f8e02ff */
[----:B------:R-:W-:Y:S01]  /*2070*/  IMAD R2, R2, UR5, RZ ;  /* 0x0000000502027c24 */ /* 0x000fe2000f8e02ff */
[----:B------:R-:W-:Y:S01]  /*2080*/  VOTEU.ALL UP1, P1 ;  /* 0x0000000000ff7886 */ /* 0x000fe20000820000 */
[--C-:B------:R-:W-:Y:S01]  /*2090*/  SHF.R.U32.HI R0, RZ, 0x4, R122.reuse ;  /* 0x00000004ff007819 */ /* 0x100fe2000001167a */
[----:B------:R-:W-:Y:S01]  /*20a0*/  USHF.L.U32 UR6, UR4, 0x1, URZ ;  /* 0x0000000104067899 */ /* 0x000fe200080006ff */
[----:B---3--:R-:W-:Y:S01]  /*20b0*/  SHF.R.S32.HI R4, RZ, 0x6, R122 ;  /* 0x00000006ff047819 */ /* 0x008fe2000001147a */
[----:B------:R-:W-:Y:S01]  /*20c0*/  UIMAD.WIDE UR4, UR4, 0x2, URZ ;  /* 0x00000002040478a5 */ /* 0x000fe2000f8e02ff */
[C---:B------:R-:W-:Y:S01]  /*20d0*/  SHF.L.U32 R3, R2.reuse, 0x1, RZ ;  /* 0x0000000102037819 */ /* 0x040fe200000006ff */
[----:B------:R-:W-:Y:S01]  /*20e0*/  IMAD.HI R2, R2, 0x2, RZ ;  /* 0x0000000202027827 */ /* 0x000fe200078e02ff */
[----:B------:R-:W-:Y:S01]  /*20f0*/  SGXT.U32 R0, R0, 0x3 ;  /* 0x000000030000781a */ /* 0x000fe20000000000 */
[----:B------:R-:W-:Y:S01]  /*2100*/  VOTEU.ALL UP3, P1 ;  /* 0x0000000000ff7886 */ /* 0x000fe20000860000 */
[----:B-1----:R-:W-:Y:S01]  /*2110*/  IADD3 R77, P3, P4, R3, UR6, R14 ;  /* 0x00000006034d7c10 */ /* 0x002fe2000fc7e00e */
[----:B------:R-:W-:Y:S01]  /*2120*/  UMOV UR6, URZ ;  /* 0x000000ff00067c82 */ /* 0x000fe20008000000 */
[----:B------:R-:W-:Y:S01]  /*2130*/  SGXT R4, R4, 0x1 ;  /* 0x000000010404781a */ /* 0x000fe20000000200 */
[----:B------:R-:W-:Y:S01]  /*2140*/  IMAD R0, R0, R17, RZ ;  /* 0x0000001100007224 */ /* 0x000fe200078e02ff */
[----:B------:R-:W-:Y:S01]  /*2150*/  IADD3.X R13, PT, PT, R2, UR5, R15, P3, P4 ;  /* 0x00000005020d7c10 */ /* 0x000fe20009fe840f */
[----:B------:R-:W-:-:S02]  /*2160*/  UIADD3 UR15, UPT, UPT, UR11, 0x4800, URZ ;  /* 0x000048000b0f7890 */ /* 0x000fc4000fffe0ff */
[----:B------:R-:W-:-:S04]  /*2170*/  @!UP0 UIADD3 UR4, UPT, UPT, -UR7, 0x100000, URZ ;  /* 0x0010000007048890 */ /* 0x000fc8000fffe1ff */
[----:B------:R-:W-:Y:S02]  /*2180*/  @!UP0 USHF.L.U32 UR5, UR4, 0xb, URZ ;  /* 0x0000000b04058899 */ /* 0x000fe400080006ff */
[----:B------:R-:W-:Y:S02]  /*2190*/  @!UP0 USHF.L.U32 UR4, UR4, 0x1, URZ ;  /* 0x0000000104048899 */ /* 0x000fe400080006ff */
[----:B------:R-:W-:Y:S01]  /*21a0*/  UIADD3 UR14, UPT, UPT, UR34, 0x40, URZ ;  /* 0x00000040220e7890 */ /* 0x000fe2000fffe0ff */
[----:B------:R-:W-:Y:S02]  /*21b0*/  LOP3.LUT R69, R69, 0x90, R4, 0x78, !PT ;  /* 0x0000009045457812 */ /* 0x000fe400078e7804 */
[----:B------:R-:W-:Y:S02]  /*21c0*/  LEA R4, R17, R0, 0x3 ;  /* 0x0000000011047211 */ /* 0x000fe400078e18ff */
[C---:B------:R-:W-:Y:S02]  /*21d0*/  LOP3.LUT R116, R69.reuse, 0x20, RZ, 0x3c, !PT ;  /* 0x0000002045747812 */ /* 0x040fe400078e3cff */
[----:B------:R-:W-:-:S02]  /*21e0*/  LOP3.LUT R115, R69, 0x40, RZ, 0x3c, !PT ;  /* 0x0000004045737812 */ /* 0x000fc400078e3cff */
[----:B------:R-:W-:Y:S01]  /*21f0*/  LOP3.LUT R114, R69, 0x60, RZ, 0x3c, !PT ;  /* 0x0000006045727812 */ /* 0x000fe200078e3cff */
[----:B------:R0:W1:Y:S01]  /*2200*/  @!UP1 SYNCS.EXCH.64 URZ, [UR11+0x5808], UR4 ;  /* 0x005808040bff95b2 */ /* 0x0000620008000100 */
[----:B------:R-:W-:Y:S01]  /*2210*/  UISETP.EQ.U32.AND UP1, UPT, UR18, URZ, UP2 ;  /* 0x000000ff1200728c */ /* 0x000fe20009722070 */
[C---:B------:R-:W-:Y:S02]  /*2220*/  LEA R3, R17.reuse, R4, 0x3 ;  /* 0x0000000411037211 */ /* 0x040fe400078e18ff */
[----:B------:R-:W-:Y:S02]  /*2230*/  LEA R112, P3, R0, R77, 0x1 ;  /* 0x0000004d00707211 */ /* 0x000fe400078608ff */
[----:B------:R-:W-:Y:S02]  /*2240*/  LEA R2, R17, R3, 0x3 ;  /* 0x0000000311027211 */ /* 0x000fe400078e18ff */
[----:B------:R-:W-:Y:S02]  /*2250*/  LEA.HI R122, R122, 0x38, RZ, 0x1c ;  /* 0x000000387a7a7811 */ /* 0x000fe400078fe0ff */
[----:B------:R-:W-:-:S02]  /*2260*/  LEA R108, P4, R4, R77, 0x1 ;  /* 0x0000004d046c7211 */ /* 0x000fc400078808ff */
[----:B0-----:R-:W-:Y:S01]  /*2270*/  @!UP1 UIADD3 UR4, UPT, UPT, UR11, 0x4000, URZ ;  /* 0x000040000b049890 */ /* 0x001fe2000fffe0ff */
[----:B------:R-:W-:Y:S01]  /*2280*/  LEA.HI.X.SX32 R113, R0, R13, 0x1, P3 ;  /* 0x0000000d00717211 */ /* 0x000fe200018f0eff */
[----:B------:R-:W-:Y:S01]  /*2290*/  IMAD R122, R122, R17, RZ ;  /* 0x000000117a7a7224 */ /* 0x000fe200078e02ff */
[----:B------:R-:W-:Y:S01]  /*22a0*/  LEA R0, R17, R2, 0x3 ;  /* 0x0000000211007211 */ /* 0x000fe200078e18ff */
[----:B------:R-:W-:Y:S02]  /*22b0*/  @!UP1 USHF.R.U32.HI UR16, URZ, 0x4, UR4 ;  /* 0x00000004ff109899 */ /* 0x000fe40008011604 */
[----:B------:R-:W-:-:S04]  /*22c0*/  @!UP0 UIADD3 UR4, UPT, UPT, -UR7, 0x100000, URZ ;  /* 0x0010000007048890 */ /* 0x000fc8000fffe1ff */
[----:B------:R-:W-:Y:S02]  /*22d0*/  @!UP0 USHF.L.U32 UR5, UR4, 0xb, URZ ;  /* 0x0000000b04058899 */ /* 0x000fe400080006ff */
[----:B------:R-:W-:Y:S01]  /*22e0*/  @!UP0 USHF.L.U32 UR4, UR4, 0x1, URZ ;  /* 0x0000000104048899 */ /* 0x000fe200080006ff */
[----:B------:R-:W-:Y:S01]  /*22f0*/  LEA.HI.X.SX32 R109, R4, R13, 0x1, P4 ;  /* 0x0000000d046d7211 */ /* 0x000fe200020f0eff */
[----:B------:R-:W-:Y:S01]  /*2300*/  @!UP1 USGXT.U32 UR16, UR16, 0xe ;  /* 0x0000000e1010989a */ /* 0x000fe20008000000 */
[-C--:B------:R-:W-:Y:S02]  /*2310*/  LEA R106, P3, R3, R77.reuse, 0x1 ;  /* 0x0000004d036a7211 */ /* 0x080fe400078608ff */
[----:B------:R-:W-:Y:S02]  /*2320*/  LEA R4, R17, R0, 0x3 ;  /* 0x0000000011047211 */ /* 0x000fe400078e18ff */
[-C--:B------:R-:W-:Y:S02]  /*2330*/  LEA R74, P5, R122, R77.reuse, 0x1 ;  /* 0x0000004d7a4a7211 */ /* 0x080fe400078a08ff */
[----:B--2---:R-:W-:-:S02]  /*2340*/  LEA R82, P4, R2, R77, 0x1 ;  /* 0x0000004d02527211 */ /* 0x004fc400078808ff */
[-C--:B------:R-:W-:Y:S02]  /*2350*/  LEA.HI.X.SX32 R107, R3, R13.reuse, 0x1, P3 ;  /* 0x0000000d036b7211 */ /* 0x080fe400018f0eff */
[----:B------:R-:W-:Y:S02]  /*2360*/  LEA R3, R17, R4, 0x3 ;  /* 0x0000000411037211 */ /* 0x000fe400078e18ff */
[-C--:B------:R-:W-:Y:S02]  /*2370*/  LEA.HI.X.SX32 R75, R122, R13.reuse, 0x1, P5 ;  /* 0x0000000d7a4b7211 */ /* 0x080fe400028f0eff */
[----:B------:R-:W-:Y:S02]  /*2380*/  LEA.HI.X.SX32 R83, R2, R13, 0x1, P4 ;  /* 0x0000000d02537211 */ /* 0x000fe400020f0eff */
[-C--:B------:R-:W-:Y:S02]  /*2390*/  LEA R80, P3, R0, R77.reuse, 0x1 ;  /* 0x0000004d00507211 */ /* 0x080fe400078608ff */
[----:B------:R-:W-:-:S02]  /*23a0*/  LEA R78, P4, R4, R77, 0x1 ;  /* 0x0000004d044e7211 */ /* 0x000fc400078808ff */
[C---:B------:R-:W-:Y:S02]  /*23b0*/  LEA R76, P5, R3.reuse, R77, 0x1 ;  /* 0x0000004d034c7211 */ /* 0x040fe400078a08ff */
[-C--:B------:R-:W-:Y:S02]  /*23c0*/  LEA.HI.X.SX32 R81, R0, R13.reuse, 0x1, P3 ;  /* 0x0000000d00517211 */ /* 0x080fe400018f0eff */
[-C--:B------:R-:W-:Y:S02]  /*23d0*/  LEA.HI.X.SX32 R79, R4, R13.reuse, 0x1, P4 ;  /* 0x0000000d044f7211 */ /* 0x080fe400020f0eff */
[----:B------:R-:W-:Y:S02]  /*23e0*/  LEA.HI.X.SX32 R77, R3, R13, 0x1, P5 ;  /* 0x0000000d034d7211 */ /* 0x000fe400028f0eff */
[----:B------:R-:W-:Y:S02]  /*23f0*/  PRMT R0, RZ, 0x7610, R0 ;  /* 0x00007610ff007816 */ /* 0x000fe40000000000 */
[----:B------:R-:W-:-:S02]  /*2400*/  PRMT R20, RZ, 0x7610, R20 ;  /* 0x00007610ff147816 */ /* 0x000fc40000000014 */
[----:B------:R-:W-:Y:S02]  /*2410*/  PRMT R22, RZ, 0x7610, R22 ;  /* 0x00007610ff167816 */ /* 0x000fe40000000016 */
[----:B------:R-:W-:Y:S02]  /*2420*/  PRMT R72, RZ, 0x7610, R72 ;  /* 0x00007610ff487816 */ /* 0x000fe40000000048 */
[----:B------:R-:W-:Y:S02]  /*2430*/  PRMT R100, RZ, 0x7610, R100 ;  /* 0x00007610ff647816 */ /* 0x000fe40000000064 */
[----:B------:R-:W-:Y:S02]  /*2440*/  PRMT R102, RZ, 0x7610, R102 ;  /* 0x00007610ff667816 */ /* 0x000fe40000000066 */
[----:B------:R-:W-:Y:S02]  /*2450*/  PRMT R104, RZ, 0x7610, R104 ;  /* 0x00007610ff687816 */ /* 0x000fe40000000068 */
[----:B------:R-:W-:Y:S01]  /*2460*/  PRMT R110, RZ, 0x7610, R110 ;  /* 0x00007610ff6e7816 */ /* 0x000fe2000000006e */
[----:B----4-:R0:W-:Y:S04]  /*2470*/  STS.U16 [R69+UR11+0x4000], R6 ;  /* 0x0040000645007988 */ /* 0x0101e8000800040b */
[----:B------:R0:W-:Y:S04]  /*2480*/  STS.U16 [R69+UR11+0x4400], R10 ;  /* 0x0044000a45007988 */ /* 0x0001e8000800040b */
[----:B------:R0:W-:Y:S04]  /*2490*/  STS.U16 [R116+UR11+0x4100], R5 ;  /* 0x0041000574007988 */ /* 0x0001e8000800040b */
[----:B------:R0:W-:Y:S04]  /*24a0*/  STS.U16 [R116+UR11+0x4500], R9 ;  /* 0x0045000974007988 */ /* 0x0001e8000800040b */
[----:B------:R0:W-:Y:S04]  /*24b0*/  STS.U16 [R115+UR11+0x4200], R8 ;  /* 0x0042000873007988 */ /* 0x0001e8000800040b */
[----:B------:R0:W-:Y:S04]  /*24c0*/  STS.U16 [R115+UR11+0x4600], R12 ;  /* 0x0046000c73007988 */ /* 0x0001e8000800040b */
[----:B------:R0:W-:Y:S04]  /*24d0*/  STS.U16 [R114+UR11+0x4300], R7 ;  /* 0x0043000772007988 */ /* 0x0001e8000800040b */
[----:B------:R0:W-:Y:S01]  /*24e0*/  STS.U16 [R114+UR11+0x4700], R11 ;  /* 0x0047000b72007988 */ /* 0x0001e2000800040b */
[----:B-1----:R1:W-:Y:S06]  /*24f0*/  MEMBAR.ALL.CTA ;  /* 0x0000000000007992 */ /* 0x0023ec0000008000 */
[----:B-1----:R-:W-:Y:S04]  /*2500*/  FENCE.VIEW.ASYNC.S ;  /* 0x00000000000073c6 */ /* 0x002fe80000000000 */
[----:B------:R-:W1:Y:S02]  /*2510*/  FENCE.VIEW.ASYNC.S ;  /* 0x00000000000073c6 */ /* 0x000e640000000000 */
[----:B-1----:R0:W1:Y:S02]  /*2520*/  @!UP3 SYNCS.EXCH.64 URZ, [UR11+0x4800], UR4 ;  /* 0x004800040bffb5b2 */ /* 0x0020640008000100 */
[----:B-1----:R-:W-:Y:S06]  /*2530*/  BAR.SYNC.DEFER_BLOCKING 0x0 ;  /* 0x0000000000007b1d */ /* 0x002fec0000010000 */
[----:B0-----:R-:W-:Y:S05]  /*2540*/  BRA.U !UP1, `(.L_x_6) ;  /* 0x0000000109947547 */ /* 0x001fea000b800000 */
[----:B------:R-:W-:Y:S02]  /*2550*/  USHF.R.U32.HI UR8, URZ, 0x4, UR11 ;  /* 0x00000004ff087899 */ /* 0x000fe4000801160b */
[----:B------:R-:W-:Y:S02]  /*2560*/  UIADD3 UR4, UPT, UPT, UR11, 0x4000, URZ ;  /* 0x000040000b047890 */ /* 0x000fe4000fffe0ff */
[----:B------:R-:W-:Y:S02]  /*2570*/  USGXT.U32 UR8, UR8, 0xe ;  /* 0x0000000e0808789a */ /* 0x000fe40008000000 */
[----:B------:R-:W-:Y:S02]  /*2580*/  USHF.R.U32.HI UR16, URZ, 0x4, UR4 ;  /* 0x00000004ff107899 */ /* 0x000fe40008011604 */
[----:B------:R-:W-:Y:S02]  /*2590*/  UIADD3 UR24, UP3, UPT, UR8, 0x2000080, URZ ;  /* 0x0200008008187890 */ /* 0x000fe4000ff7e0ff */
[----:B------:R-:W-:Y:S01]  /*25a0*/  USGXT.U32 UR16, UR16, 0xe ;  /* 0x0000000e1010789a */ /* 0x000fe20008000000 */
[----:B------:R-:W-:Y:S01]  /*25b0*/  UMOV UR7, URZ ;  /* 0x000000ff00077c82 */ /* 0x000fe20008000000 */
[----:B------:R-:W-:Y:S01]  /*25c0*/  UMOV UR4, UR15 ;  /* 0x0000000f00047c82 */ /* 0x000fe20008000000 */
[----:B------:R-:W-:Y:S01]  /*25d0*/  UIADD3.X UR25, UPT, UPT, UR7, 0x40004040, URZ, UP3, !UPT ;  /* 0x4000404007197890 */ /* 0x000fe20009ffe4ff */
[----:B------:R-:W-:Y:S01]  /*25e0*/  UMOV UR5, URZ ;  /* 0x000000ff00057c82 */ /* 0x000fe20008000000 */
[----:B------:R-:W-:-:S02]  /*25f0*/  UIADD3 UR30, UP3, UPT, UR16, 0x2, URZ ;  /* 0x00000002101e7890 */ /* 0x000fc4000ff7e0ff */
[----:B------:R-:W-:Y:S01]  /*2600*/  UIADD3 UR32, UP4, UPT, UR16, 0x4, URZ ;  /* 0x0000000410207890 */ /* 0x000fe2000ff9e0ff */
[----:B------:R-:W-:Y:S01]  /*2610*/  UMOV UR19, UR4 ;  /* 0x0000000400137c82 */ /* 0x000fe20008000000 */
[----:B------:R-:W-:Y:S02]  /*2620*/  UIADD3 UR36, UP5, UPT, UR16, 0x6, URZ ;  /* 0x0000000610247890 */ /* 0x000fe4000ffbe0ff */
[----:B------:R-:W-:Y:S02]  /*2630*/  ULOP3.LUT UR4, UR8, 0x2000000, URZ, 0xfc, !UPT ;  /* 0x0200000008047892 */ /* 0x000fe4000f8efcff */
[----:B------:R-:W-:Y:S02]  /*2640*/  UIADD3.X UR31, UPT, UPT, UR6, 0x40004040, URZ, UP3, !UPT ;  /* 0x40004040061f7890 */ /* 0x000fe40009ffe4ff */
[----:B------:R-:W-:Y:S02]  /*2650*/  UIADD3.X UR33, UPT, UPT, UR6, 0x40004040, URZ, UP4, !UPT ;  /* 0x4000404006217890 */ /* 0x000fe4000a7fe4ff */
[----:B------:R-:W-:-:S02]  /*2660*/  UIADD3.64 UR20, UPT, UPT, UR24, 0x80, URZ ;  /* 0x0000008018147897 */ /* 0x000fc4000fffe0ff */
[----:B------:R-:W-:Y:S02]  /*2670*/  UIADD3.X UR37, UPT, UPT, UR6, 0x40004040, URZ, UP5, !UPT ;  /* 0x4000404006257890 */ /* 0x000fe4000affe4ff */
[----:B------:R-:W-:Y:S01]  /*2680*/  UIADD3.64 UR22, UPT, UPT, UR24, 0x100, URZ ;  /* 0x0000010018167897 */ /* 0x000fe2000fffe0ff */
[----:B------:R-:W-:Y:S01]  /*2690*/  UMOV UR26, 0x0 ;  /* 0x00000000001a7882 */ /* 0x000fe20000000000 */
[----:B------:R-:W-:Y:S01]  /*26a0*/  UMOV UR27, 0x8048490 ;  /* 0x08048490001b7882 */ /* 0x000fe20000000000 */
[----:B------:R-:W-:Y:S01]  /*26b0*/  UMOV UR5, 0x40004040 ;  /* 0x4000404000057882 */ /* 0x000fe20000000000 */
[----:B------:R-:W-:Y:S01]  /*26c0*/  UMOV UR8, UR16 ;  /* 0x0000001000087c82 */ /* 0x000fe20008000000 */
[----:B------:R-:W-:Y:S01]  /*26d0*/  UMOV UR9, 0x40004040 ;  /* 0x4000404000097882 */ /* 0x000fe20000000000 */
[----:B------:R-:W-:Y:S01]  /*26e0*/  UMOV UR38, 0x0 ;  /* 0x0000000000267882 */ /* 0x000fe20000000000 */
[----:B------:R-:W-:Y:S01]  /*26f0*/  UMOV UR39, 0x8048490 ;  /* 0x0804849000277882 */ /* 0x000fe20000000000 */
[----:B------:R-:W-:Y:S01]  /*2700*/  UMOV UR40, 0x0 ;  /* 0x0000000000287882 */ /* 0x000fe20000000000 */
[----:B------:R-:W-:Y:S01]  /*2710*/  UMOV UR41, 0x8048490 ;  /* 0x0804849000297882 */ /* 0x000fe20000000000 */
[----:B------:R0:W-:Y:S01]  /*2720*/  UTCHMMA gdesc[UR4], gdesc[UR8], tmem[UR14], tmem[UR26], idesc[UR27], !UPT ;  /* 0x00ff1a08040075ea */ /* 0x0001e2000f80000e */
[----:B------:R-:W-:Y:S01]  /*2730*/  UMOV UR42, 0x0 ;  /* 0x00000000002a7882 */ /* 0x000fe20000000000 */
[----:B------:R-:W-:Y:S01]  /*2740*/  UMOV UR43, 0x8048490 ;  /* 0x08048490002b7882 */ /* 0x000fe20000000000 */
[----:B------:R0:W-:Y:S01]  /*2750*/  UTCHMMA gdesc[UR24], gdesc[UR30], tmem[UR14], tmem[UR38], idesc[UR39], UPT ;  /* 0x00ff261e180075ea */ /* 0x0001e2000b80000e */
[----:B------:R0:W-:Y:S01]  /*2760*/  UTCHMMA gdesc[UR20], gdesc[UR32], tmem[UR14], tmem[UR40], idesc[UR41], UPT ;  /* 0x00ff2820140075ea */ /* 0x0001e2000b80000e */
[----:B------:R0:W-:Y:S01]  /*2770*/  UTCHMMA gdesc[UR22], gdesc[UR36], tmem[UR14], tmem[UR42], idesc[UR43], UPT ;  /* 0x00ff2a24160075ea */ /* 0x0001e2000b80000e */
[----:B------:R0:W-:Y:S01]  /*2780*/  UTCBAR [UR19], URZ ;  /* 0x000000ff130073e9 */ /* 0x0001e200080000ff */
[----:B------:R-:W-:Y:S01]  /*2790*/  NOP ;  /* 0x0000000000007918 */ /* 0x000fe20000000000 */
.L_x_6:
[----:B------:R-:W-:Y:S05]  /*27a0*/  BRA.U !UP2, `(.L_x_7) ;  /* 0x000000010a087547 */ /* 0x000fea000b800000 */
[----:B------:R-:W1:Y:S02]  /*27b0*/  SYNCS.PHASECHK.TRANS64.TRYWAIT P3, [UR11+0x4800], RZ ;  /* 0x004800ffff0075a7 */ /* 0x000e64000806110b */
[----:B-1----:R-:W-:Y:S05]  /*27c0*/  @!P3 BRA `(.L_x_8) ;  /* 0x0000004800f8b947 */ /* 0x002fea0003800000 */
.L_x_7:
[----:B------:R-:W-:Y:S06]  /*27d0*/  BAR.SYNC.DEFER_BLOCKING 0x0 ;  /* 0x0000000000007b1d */ /* 0x000fec0000010000 */
[----:B0-----:R-:W0:Y:S01]  /*27e0*/  LDCU UR4, c[0x0][0x3a8] ;  /* 0x00007500ff0477ac */ /* 0x001e220008000800 */
[----:B------:R-:W0:Y:S01]  /*27f0*/  LDTM.x16 R4, tmem[UR12+0x40] ;  /* 0x0000400c000479ee */ /* 0x000e220008240000 */
[----:B------:R-:W1:Y:S01]  /*2800*/  @!P1 SYNCS.CCTL.IV [UR11+0x4800] ;  /* 0x00480000ff0099b1 */ /* 0x000e62000800000b */
[----:B------:R-:W-:Y:S01]  /*2810*/  NOP ;  /* 0x0000000000007918 */ /* 0x000fe20000000000 */
[----:B------:R2:W5:Y:S04]  /*2820*/  @P2 LDG.E.U16 R0, desc[UR28][R112.64] ;  /* 0x0000001c70002981 */ /* 0x000568000c1e1500 */
[----:B------:R2:W5:Y:S04]  /*2830*/  @P2 LDG.E.U16 R20, desc[UR28][R108.64] ;  /* 0x0000001c6c142981 */ /* 0x000568000c1e1500 */
[----:B------:R2:W5:Y:S04]  /*2840*/  @P2 LDG.E.U16 R22, desc[UR28][R106.64] ;  /* 0x0000001c6a162981 */ /* 0x000568000c1e1500 */
[----:B------:R2:W5:Y:S04]  /*2850*/  @P2 LDG.E.U16 R72, desc[UR28][R82.64] ;  /* 0x0000001c52482981 */ /* 0x000568000c1e1500 */
[----:B------:R2:W5:Y:S04]  /*2860*/  @P2 LDG.E.U16 R100, desc[UR28][R80.64] ;  /* 0x0000001c50642981 */ /* 0x000568000c1e1500 */
[----:B------:R2:W5:Y:S04]  /*2870*/  @P2 LDG.E.U16 R102, desc[UR28][R78.64] ;  /* 0x0000001c4e662981 */ /* 0x000568000c1e1500 */
[----:B------:R2:W5:Y:S04]  /*2880*/  @P2 LDG.E.U16 R104, desc[UR28][R76.64] ;  /* 0x0000001c4c682981 */ /* 0x000568000c1e1500 */
[----:B------:R2:W5:Y:S01]  /*2890*/  @P2 LDG.E.U16 R110, desc[UR28][R74.64] ;  /* 0x0000001c4a6e2981 */ /* 0x000562000c1e1500 */
[----:B0-----:R-:W-:Y:S01]  /*28a0*/  FMUL R2, R4, UR4 ;  /* 0x0000000404027c20 */ /* 0x001fe20008400000 */
[----:B------:R-:W-:Y:S01]  /*28b0*/  FMUL R3, R5, UR4 ;  /* 0x0000000405037c20 */ /* 0x000fe20008400000 */
[----:B------:R-:W-:Y:S01]  /*28c0*/  FMUL R21, R6, UR4 ;  /* 0x0000000406157c20 */ /* 0x000fe20008400000 */
[----:B------:R-:W-:Y:S01]  /*28d0*/  FMUL R23, R7, UR4 ;  /* 0x0000000407177c20 */ /* 0x000fe20008400000 */
[----:B------:R-:W-:-:S03]  /*28e0*/  FMUL R24, R8, UR4 ;  /* 0x0000000408187c20 */ /* 0x000fc60008400000 */
[----:B------:R-:W-:Y:S01]  /*28f0*/  FMNMX3 R21, R2, R3, R21, !PT ;  /* 0x0000000302157276 */ /* 0x000fe20007800015 */
[----:B------:R-:W-:Y:S01]  /*2900*/  FMUL R2, R9, UR4 ;  /* 0x0000000409027c20 */ /* 0x000fe20008400000 */
[----:B------:R-:W-:Y:S02]  /*2910*/  FMUL R3, R10, UR4 ;  /* 0x000000040a037c20 */ /* 0x000fe40008400000 */
[----:B------:R-:W-:Y:S01]  /*2920*/  FMNMX3 R23, R21, R23, R24, !PT ;  /* 0x0000001715177276 */ /* 0x000fe20007800018 */
[----:B------:R-:W-:Y:S01]  /*2930*/  FMUL R21, R11, UR4 ;  /* 0x000000040b157c20 */ /* 0x000fe20008400000 */
[----:B------:R-:W-:Y:S02]  /*2940*/  FMUL R24, R12, UR4 ;  /* 0x000000040c187c20 */ /* 0x000fe40008400000 */
[----:B------:R-:W-:Y:S01]  /*2950*/  FMNMX3 R23, R23, R2, R3, !PT ;  /* 0x0000000217177276 */ /* 0x000fe20007800003 */
[----:B------:R-:W-:Y:S01]  /*2960*/  FMUL R2, R13, UR4 ;  /* 0x000000040d027c20 */ /* 0x000fe20008400000 */
[----:B------:R-:W-:-:S02]  /*2970*/  FMUL R3, R14, UR4 ;  /* 0x000000040e037c20 */ /* 0x000fc40008400000 */
[----:B------:R-:W-:Y:S01]  /*2980*/  FMNMX3 R23, R23, R21, R24, !PT ;  /* 0x0000001517177276 */ /* 0x000fe20007800018 */
[----:B------:R-:W-:Y:S01]  /*2990*/  FMUL R21, R15, UR4 ;  /* 0x000000040f157c20 */ /* 0x000fe20008400000 */
[----:B------:R-:W-:Y:S02]  /*29a0*/  FMUL R24, R16, UR4 ;  /* 0x0000000410187c20 */ /* 0x000fe40008400000 */
[----:B------:R-:W-:Y:S01]  /*29b0*/  FMNMX3 R23, R23, R2, R3, !PT ;  /* 0x0000000217177276 */ /* 0x000fe20007800003 */
[----:B------:R-:W-:Y:S01]  /*29c0*/  FMUL R2, R17, UR4 ;  /* 0x0000000411027c20 */ /* 0x000fe20008400000 */
[----:B------:R-:W-:Y:S02]  /*29d0*/  FMUL R3, R18, UR4 ;  /* 0x0000000412037c20 */ /* 0x000fe40008400000 */
[----:B------:R-:W-:Y:S01]  /*29e0*/  FMNMX3 R23, R23, R21, R24, !PT ;  /* 0x0000001517177276 */ /* 0x000fe20007800018 */
[----:B------:R-:W-:-:S03]  /*29f0*/  FMUL R21, R19, UR4 ;  /* 0x0000000413157c20 */ /* 0x000fc60008400000 */
[----:B------:R-:W-:-:S04]  /*2a00*/  FMNMX3 R2, R23, R2, R3, !PT ;  /* 0x0000000217027276 */ /* 0x000fc80007800003 */
[----:B------:R-:W-:-:S05]  /*2a10*/  FMNMX3 R2, R2, -INF , R21, !PT ;  /* 0xff80000002027876 */ /* 0x000fca0007800015 */
[--C-:B------:R-:W-:Y:S01]  /*2a20*/  FFMA R4, R4, UR4, -R2.reuse ;  /* 0x0000000404047c23 */ /* 0x100fe20008000802 */
[--C-:B------:R-:W-:Y:S01]  /*2a30*/  FFMA R5, R5, UR4, -R2.reuse ;  /* 0x0000000405057c23 */ /* 0x100fe20008000802 */
[--C-:B------:R-:W-:Y:S01]  /*2a40*/  FFMA R6, R6, UR4, -R2.reuse ;  /* 0x0000000406067c23 */ /* 0x100fe20008000802 */
[--C-:B------:R-:W-:Y:S01]  /*2a50*/  FFMA R7, R7, UR4, -R2.reuse ;  /* 0x0000000407077c23 */ /* 0x100fe20008000802 */
[----:B------:R-:W-:Y:S01]  /*2a60*/  FMUL R4, R4, 1.4426950216293334961 ;  /* 0x3fb8aa3b04047820 */ /* 0x000fe20000400000 */
[----:B------:R-:W-:Y:S01]  /*2a70*/  FMUL R5, R5, 1.4426950216293334961 ;  /* 0x3fb8aa3b05057820 */ /* 0x000fe20000400000 */
[----:B------:R-:W-:Y:S01]  /*2a80*/  FMUL R6, R6, 1.4426950216293334961 ;  /* 0x3fb8aa3b06067820 */ /* 0x000fe20000400000 */
[----:B------:R-:W-:Y:S01]  /*2a90*/  FMUL R7, R7, 1.4426950216293334961 ;  /* 0x3fb8aa3b07077820 */ /* 0x000fe20000400000 */
[--C-:B------:R-:W-:Y:S01]  /*2aa0*/  FFMA R8, R8, UR4, -R2.reuse ;  /* 0x0000000408087c23 */ /* 0x100fe20008000802 */
[--C-:B------:R-:W-:Y:S01]  /*2ab0*/  FFMA R9, R9, UR4, -R2.reuse ;  /* 0x0000000409097c23 */ /* 0x100fe20008000802 */
[----:B------:R-:W-:Y:S01]  /*2ac0*/  MUFU.EX2 R4, R4 ;  /* 0x0000000400047308 */ /* 0x000fe20000000800 */
[--C-:B------:R-:W-:Y:S01]  /*2ad0*/  FFMA R10, R10, UR4, -R2.reuse ;  /* 0x000000040a0a7c23 */ /* 0x100fe20008000802 */
[----:B------:R-:W-:Y:S01]  /*2ae0*/  FMUL R8, R8, 1.4426950216293334961 ;  /* 0x3fb8aa3b08087820 */ /* 0x000fe20000400000 */
[----:B------:R-:W-:Y:S01]  /*2af0*/  FMUL R9, R9, 1.4426950216293334961 ;  /* 0x3fb8aa3b09097820 */ /* 0x000fe20000400000 */
[--C-:B------:R-:W-:Y:S01]  /*2b00*/  FFMA R11, R11, UR4, -R2.reuse ;  /* 0x000000040b0b7c23 */ /* 0x100fe20008000802 */
[----:B------:R-:W-:Y:S01]  /*2b10*/  FMUL R10, R10, 1.4426950216293334961 ;  /* 0x3fb8aa3b0a0a7820 */ /* 0x000fe20000400000 */
[--C-:B------:R-:W-:Y:S01]  /*2b20*/  FFMA R12, R12, UR4, -R2.reuse ;  /* 0x000000040c0c7c23 */ /* 0x100fe20008000802 */
[--C-:B------:R-:W-:Y:S01]  /*2b30*/  FFMA R13, R13, UR4, -R2.reuse ;  /* 0x000000040d0d7c23 */ /* 0x100fe20008000802 */
[----:B------:R-:W0:Y:S01]  /*2b40*/  MUFU.EX2 R5, R5 ;  /* 0x0000000500057308 */ /* 0x000e220000000800 */
[----:B------:R-:W-:Y:S01]  /*2b50*/  FMUL R11, R11, 1.4426950216293334961 ;  /* 0x3fb8aa3b0b0b7820 */ /* 0x000fe20000400000 */
[----:B------:R-:W-:Y:S01]  /*2b60*/  FMUL R12, R12, 1.4426950216293334961 ;  /* 0x3fb8aa3b0c0c7820 */ /* 0x000fe20000400000 */
[--C-:B------:R-:W-:Y:S01]  /*2b70*/  FFMA R16, R16, UR4, -R2.reuse ;  /* 0x0000000410107c23 */ /* 0x100fe20008000802 */
[----:B------:R-:W-:Y:S01]  /*2b80*/  FMUL R13, R13, 1.4426950216293334961 ;  /* 0x3fb8aa3b0d0d7820 */ /* 0x000fe20000400000 */
[--C-:B------:R-:W-:Y:S01]  /*2b90*/  FFMA R14, R14, UR4, -R2.reuse ;  /* 0x000000040e0e7c23 */ /* 0x100fe20008000802 */
[--C-:B------:R-:W-:Y:S01]  /*2ba0*/  FFMA R15, R15, UR4, -R2.reuse ;  /* 0x000000040f0f7c23 */ /* 0x100fe20008000802 */
[----:B------:R-:W-:Y:S01]  /*2bb0*/  FMUL R16, R16, 1.4426950216293334961 ;  /* 0x3fb8aa3b10107820 */ /* 0x000fe20000400000 */
[----:B------:R-:W3:Y:S01]  /*2bc0*/  MUFU.EX2 R6, R6 ;  /* 0x0000000600067308 */ /* 0x000ee20000000800 */
[----:B------:R-:W-:Y:S01]  /*2bd0*/  FMUL R14, R14, 1.4426950216293334961 ;  /* 0x3fb8aa3b0e0e7820 */ /* 0x000fe20000400000 */
[--C-:B------:R-:W-:Y:S01]  /*2be0*/  FFMA R19, R19, UR4, -R2.reuse ;  /* 0x0000000413137c23 */ /* 0x100fe20008000802 */
[--C-:B------:R-:W-:Y:S01]  /*2bf0*/  FFMA R17, R17, UR4, -R2.reuse ;  /* 0x0000000411117c23 */ /* 0x100fe20008000802 */
[----:B------:R-:W-:Y:S01]  /*2c00*/  FFMA R18, R18, UR4, -R2 ;  /* 0x0000000412127c23 */ /* 0x000fe20008000802 */
[----:B------:R-:W-:-:S02]  /*2c10*/  FMUL R15, R15, 1.4426950216293334961 ;  /* 0x3fb8aa3b0f0f7820 */ /* 0x000fc40000400000 */
[----:B------:R-:W-:Y:S01]  /*2c20*/  FMUL R17, R17, 1.4426950216293334961 ;  /* 0x3fb8aa3b11117820 */ /* 0x000fe20000400000 */
[----:B------:R-:W4:Y:S01]  /*2c30*/  MUFU.EX2 R7, R7 ;  /* 0x0000000700077308 */ /* 0x000f220000000800 */
[----:B0-----:R-:W-:Y:S01]  /*2c40*/  FADD R3, R4, R5 ;  /* 0x0000000504037221 */ /* 0x001fe20000000000 */
[----:B------:R-:W-:Y:S01]  /*2c50*/  FMUL R18, R18, 1.4426950216293334961 ;  /* 0x3fb8aa3b12127820 */ /* 0x000fe20000400000 */
[----:B------:R-:W-:-:S05]  /*2c60*/  F2FP.BF16.F32.PACK_AB R4, R5, R4 ;  /* 0x000000040504723e */ /* 0x000fca00000010ff */
[----:B------:R-:W0:Y:S01]  /*2c70*/  MUFU.EX2 R8, R8 ;  /* 0x0000000800087308 */ /* 0x000e220000000800 */
[----:B---3--:R-:W-:-:S07]  /*2c80*/  FADD R24, R6, R3 ;  /* 0x0000000306187221 */ /* 0x008fce0000000000 */
[----:B------:R-:W3:Y:S01]  /*2c90*/  MUFU.EX2 R9, R9 ;  /* 0x0000000900097308 */ /* 0x000ee20000000800 */
[C---:B----4-:R-:W-:Y:S01]  /*2ca0*/  FADD R3, R7.reuse, R24 ;  /* 0x0000001807037221 */ /* 0x050fe20000000000 */
[----:B------:R-:W-:-:S06]  /*2cb0*/  F2FP.BF16.F32.PACK_AB R5, R7, R6 ;  /* 0x000000060705723e */ /* 0x000fcc00000010ff */
[----:B------:R-:W-:Y:S01]  /*2cc0*/  MUFU.EX2 R10, R10 ;  /* 0x0000000a000a7308 */ /* 0x000fe20000000800 */
[----:B0-----:R-:W-:-:S07]  /*2cd0*/  FADD R24, R8, R3 ;  /* 0x0000000308187221 */ /* 0x001fce0000000000 */
[----:B------:R-:W0:Y:S01]  /*2ce0*/  MUFU.EX2 R11, R11 ;  /* 0x0000000b000b7308 */ /* 0x000e220000000800 */
[C---:B---3--:R-:W-:Y:S01]  /*2cf0*/  FADD R3, R9.reuse, R24 ;  /* 0x0000001809037221 */ /* 0x048fe20000000000 */
[----:B------:R-:W-:-:S06]  /*2d00*/  F2FP.BF16.F32.PACK_AB R6, R9, R8 ;  /* 0x000000080906723e */ /* 0x000fcc00000010ff */
[----:B------:R-:W-:Y:S08]  /*2d10*/  MUFU.EX2 R12, R12 ;  /* 0x0000000c000c7308 */ /* 0x000ff00000000800 */
[----:B------:R-:W3:Y:S01]  /*2d20*/  MUFU.EX2 R13, R13 ;  /* 0x0000000d000d7308 */ /* 0x000ee20000000800 */
[----:B0-----:R-:W-:-:S07]  /*2d30*/  F2FP.BF16.F32.PACK_AB R7, R11, R10 ;  /* 0x0000000a0b07723e */ /* 0x001fce00000010ff */
[----:B------:R0:W-:Y:S08]  /*2d40*/  MUFU.EX2 R71, R16 ;  /* 0x0000001000477308 */ /* 0x0001f00000000800 */
[----:B------:R-:W-:Y:S01]  /*2d50*/  MUFU.EX2 R14, R14 ;  /* 0x0000000e000e7308 */ /* 0x000fe20000000800 */
[----:B0-----:R-:W-:Y:S01]  /*2d60*/  FADD R16, R10, R3 ;  /* 0x000000030a107221 */ /* 0x001fe20000000000 */
[----:B------:R-:W-:Y:S01]  /*2d70*/  FMUL R3, R19, 1.4426950216293334961 ;  /* 0x3fb8aa3b13037820 */ /* 0x000fe20000400000 */
[----:B---3--:R-:W-:-:S02]  /*2d80*/  F2FP.BF16.F32.PACK_AB R8, R13, R12 ;  /* 0x0000000c0d08723e */ /* 0x008fc400000010ff */
[----:B------:R-:W-:-:S03]  /*2d90*/  FADD R19, R11, R16 ;  /* 0x000000100b137221 */ /* 0x000fc60000000000 */
[----:B------:R-:W0:Y:S01]  /*2da0*/  MUFU.EX2 R15, R15 ;  /* 0x0000000f000f7308 */ /* 0x000e220000000800 */
[----:B------:R-:W-:-:S07]  /*2db0*/  FADD R16, R12, R19 ;  /* 0x000000130c107221 */ /* 0x000fce0000000000 */
[----:B------:R3:W4:Y:S08]  /*2dc0*/  MUFU.EX2 R70, R17 ;  /* 0x0000001100467308 */ /* 0x0007300000000800 */
[----:B------:R-:W-:Y:S01]  /*2dd0*/  MUFU.EX2 R68, R18 ;  /* 0x0000001200447308 */ /* 0x000fe20000000800 */
[----:B---3--:R-:W-:Y:S01]  /*2de0*/  FADD R17, R13, R16 ;  /* 0x000000100d117221 */ /* 0x008fe20000000000 */
[----:B0-----:R-:W-:-:S03]  /*2df0*/  F2FP.BF16.F32.PACK_AB R9, R15, R14 ;  /* 0x0000000e0f09723e */ /* 0x001fc600000010ff */
[----:B------:R-:W-:-:S03]  /*2e00*/  FADD R16, R14, R17 ;  /* 0x000000110e107221 */ /* 0x000fc60000000000 */
[----:B------:R-:W0:Y:S01]  /*2e10*/  MUFU.EX2 R3, R3 ;  /* 0x0000000300037308 */ /* 0x000e220000000800 */
[----:B------:R-:W-:Y:S01]  /*2e20*/  FADD R16, R15, R16 ;  /* 0x000000100f107221 */ /* 0x000fe20000000000 */
[----:B----4-:R-:W-:Y:S02]  /*2e30*/  F2FP.BF16.F32.PACK_AB R10, R70, R71 ;  /* 0x00000047460a723e */ /* 0x010fe400000010ff */
[----:B0-----:R-:W-:Y:S01]  /*2e40*/  F2FP.BF16.F32.PACK_AB R11, R3, R68 ;  /* 0x00000044030b723e */ /* 0x001fe200000010ff */
[----:B-12---:R-:W-:Y:S06]  /*2e50*/  BRA.U !UP2, `(.L_x_9) ;  /* 0x000000010a047547 */ /* 0x006fec000b800000 */
[----:B------:R0:W-:Y:S02]  /*2e60*/  STTM.x8 tmem[UR12+0x50], R4 ;  /* 0x00005004000079ed */ /* 0x0001e400081c000c */
.L_x_9:
[----:B-----5:R1:W-:Y:S01]  /*2e70*/  STS.U16 [R69+UR11+0x4000], R0 ;  /* 0x0040000045007988 */ /* 0x0203e2000800040b */
[----:B0-----:R-:W-:Y:S01]  /*2e80*/  FADD R4, -R2, -INF ;  /* 0xff80000002047421 */ /* 0x001fe20000000100 */
[----:B------:R-:W-:Y:S01]  /*2e90*/  FADD R71, R71, R16 ;  /* 0x0000001047477221 */ /* 0x000fe20000000000 */
[----:B------:R-:W-:Y:S01]  /*2ea0*/  UIADD3 UR7, UPT, UPT, UR17, -0x10, URZ ;  /* 0xfffffff011077890 */ /* 0x000fe2000fffe0ff */
[----:B------:R-:W-:Y:S01]  /*2eb0*/  STS.U16 [R69+UR11+0x4100], R20 ;  /* 0x0041001445007988 */ /* 0x000fe2000800040b */
[----:B------:R-:W-:-:S03]  /*2ec0*/  FMUL R73, R4, 1.4426950216293334961 ;  /* 0x3fb8aa3b04497820 */ /* 0x000fc60000400000 */
[----:B------:R0:W-:Y:S01]  /*2ed0*/  STS.U16 [R69+UR11+0x4200], R22 ;  /* 0x0042001645007988 */ /* 0x0001e2000800040b */
[----:B-1----:R1:W2:Y:S03]  /*2ee0*/  MUFU.EX2 R0, R73 ;  /* 0x0000004900007308 */ /* 0x0022a60000000800 */
[----:B------:R1:W-:Y:S04]  /*2ef0*/  STS.U16 [R69+UR11+0x4300], R72 ;  /* 0x0043004845007988 */ /* 0x0003e8000800040b */
[----:B------:R1:W-:Y:S04]  /*2f00*/  STS.U16 [R69+UR11+0x4400], R100 ;  /* 0x0044006445007988 */ /* 0x0003e8000800040b */
[----:B------:R1:W-:Y:S04]  /*2f10*/  STS.U16 [R69+UR11+0x4500], R102 ;  /* 0x0045006645007988 */ /* 0x0003e8000800040b */
[----:B------:R1:W-:Y:S04]  /*2f20*/  STS.U16 [R69+UR11+0x4600], R104 ;  /* 0x0046006845007988 */ /* 0x0003e8000800040b */
[----:B------:R1:W-:Y:S01]  /*2f30*/  STS.U16 [R69+UR11+0x4700], R110 ;  /* 0x0047006e45007988 */ /* 0x0003e2000800040b */
[----:B------:R-:W3:Y:S02]  /*2f40*/  FENCE.VIEW.ASYNC.T ;  /* 0x00000000000073c6 */ /* 0x000ee40000000200 */
[----:B---3--:R-:W-:Y:S06]  /*2f50*/  BAR.SYNC.DEFER_BLOCKING 0x0 ;  /* 0x0000000000007b1d */ /* 0x008fec0000010000 */
[----:B0-----:R-:W0:Y:S01]  /*2f60*/  LDTM.x64 R4, tmem[UR12] ;  /* 0x0000000c000479ee */ /* 0x001e220008340000 */
[----:B------:R-:W-:Y:S01]  /*2f70*/  NOP ;  /* 0x0000000000007918 */ /* 0x000fe20000000000 */
[----:B-12---:R-:W-:Y:S05]  /*2f80*/  BRA.U !UP2, `(.L_x_10) ;  /* 0x000000050a047547 */ /* 0x006fea000b800000 */
[C---:B0-----:R-:W-:Y:S01]  /*2f90*/  FMUL R4, R0.reuse, R4 ;  /* 0x0000000400047220 */ /* 0x041fe20000400000 */
[C---:B------:R-:W-:Y:S01]  /*2fa0*/  FMUL R5, R0.reuse, R5 ;  /* 0x0000000500057220 */ /* 0x040fe20000400000 */
        /* <DEDUP_REMOVED lines=61> */
[----:B------:R-:W-:-:S04]  /*3380*/  FMUL R67, R0, R67 ;  /* 0x0000004300437220 */ /* 0x000fc80000400000 */
[----:B------:R1:W-:Y:S03]  /*3390*/  STTM.x64 tmem[UR12], R4 ;  /* 0x00000004000079ed */ /* 0x0003e6000834000c */
.L_x_10:
[----:B0-----:R-:W0:Y:S02]  /*33a0*/  FENCE.VIEW.ASYNC.T ;  /* 0x00000000000073c6 */ /* 0x001e240000000200 */
[----:B0-----:R-:W-:Y:S01]  /*33b0*/  BAR.SYNC.DEFER_BLOCKING 0x0 ;  /* 0x0000000000007b1d */ /* 0x001fe20000010000 */
[----:B------:R-:W-:Y:S01]  /*33c0*/  FADD R71, R70, R71 ;  /* 0x0000004746477221 */ /* 0x000fe20000000000 */
[----:B------:R-:W-:Y:S02]  /*33d0*/  UISETP.GE.AND UP2, UPT, UR7, 0x1, UPT ;  /* 0x000000010700788c */ /* 0x000fe4000bf46270 */
[----:B------:R-:W-:Y:S01]  /*33e0*/  UIADD3 UR35, UPT, UPT, UR34, 0x50, URZ ;  /* 0x0000005022237890 */ /* 0x000fe2000fffe0ff */
[----:B------:R-:W-:-:S04]  /*33f0*/  FADD R68, R68, R71 ;  /* 0x0000004744447221 */ /* 0x000fc80000000000 */
[----:B------:R-:W-:-:S04]  /*3400*/  FADD R3, R3, R68 ;  /* 0x0000004403037221 */ /* 0x000fc80000000000 */
[----:B------:R-:W-:Y:S01]  /*3410*/  FADD R3, R0, R3 ;  /* 0x0000000300037221 */ /* 0x000fe20000000000 */
[----:B------:R0:W-:Y:S06]  /*3420*/  MEMBAR.ALL.CTA ;  /* 0x0000000000007992 */ /* 0x0001ec0000008000 */
[----:B0-----:R-:W0:Y:S02]  /*3430*/  FENCE.VIEW.ASYNC.S ;  /* 0x00000000000073c6 */ /* 0x001e240000000000 */
[----:B0-----:R-:W-:Y:S06]  /*3440*/  BAR.SYNC.DEFER_BLOCKING 0x0 ;  /* 0x0000000000007b1d */ /* 0x001fec0000010000 */
[----:B------:R-:W-:Y:S05]  /*3450*/  BRA.U !UP1, `(.L_x_11) ;  /* 0x0000000109287547 */ /* 0x000fea000b800000 */
[----:B------:R-:W-:Y:S01]  /*3460*/  ULOP3.LUT UR9, UR6, 0xc0004010, URZ, 0xfc, !UPT ;  /* 0xc000401006097892 */ /* 0x000fe2000f8efcff */
[----:B------:R-:W-:Y:S01]  /*3470*/  UMOV UR4, UR13 ;  /* 0x0000000d00047c82 */ /* 0x000fe20008000000 */
[----:B------:R-:W-:Y:S01]  /*3480*/  UMOV UR5, URZ ;  /* 0x000000ff00057c82 */ /* 0x000fe20008000000 */
[----:B------:R-:W-:Y:S01]  /*3490*/  UMOV UR20, 0x0 ;  /* 0x0000000000147882 */ /* 0x000fe20000000000 */
[----:B------:R-:W-:Y:S01]  /*34a0*/  UMOV UR21, 0x8100490 ;  /* 0x0810049000157882 */ /* 0x000fe20000000000 */
[----:B------:R-:W-:Y:S01]  /*34b0*/  UMOV UR8, UR16 ;  /* 0x0000001000087c82 */ /* 0x000fe20008000000 */
[----:B------:R-:W-:-:S03]  /*34c0*/  UMOV UR4, UR4 ;  /* 0x0000000400047c82 */ /* 0x000fc60008000000 */
[----:B------:R0:W-:Y:S01]  /*34d0*/  UTCHMMA tmem[UR35], gdesc[UR8], tmem[UR34], tmem[UR20], idesc[UR21], UPT ;  /* 0x00ff1408230079ea */ /* 0x0001e2000b800022 */
[----:B------:R0:W-:Y:S01]  /*34e0*/  UTCBAR [UR4], URZ ;  /* 0x000000ff040073e9 */ /* 0x0001e200080000ff */
[----:B------:R-:W-:Y:S01]  /*34f0*/  NOP ;  /* 0x0000000000007918 */ /* 0x000fe20000000000 */
.L_x_11:
[----:B------:R-:W-:Y:S01]  /*3500*/  FSEL R2, R2, -INF , P2 ;  /* 0xff80000002027808 */ /* 0x000fe20001000000 */
[----:B0-----:R-:W-:Y:S01]  /*3510*/  UMOV UR4, URZ ;  /* 0x000000ff00047c82 */ /* 0x001fe20008000000 */
[----:B------:R-:W-:Y:S01]  /*3520*/  FSEL R71, R3, 1, P2 ;  /* 0x3f80000003477808 */ /* 0x000fe20001000000 */
[----:B------:R-:W-:Y:S06]  /*3530*/  BRA.U !UP2, `(.L_x_12) ;  /* 0x000000150a007547 */ /* 0x000fec000b800000 */
[----:B------:R-:W0:Y:S01]  /*3540*/  LDCU UR31, c[0x0][0x3d4] ;  /* 0x00007a80ff1f77ac */ /* 0x000e220008000800 */
[----:B------:R-:W-:Y:S01]  /*3550*/  HFMA2 R0, -RZ, RZ, 0, 0 ;  /* 0x00000000ff007431 */ /* 0x000fe200000001ff */
[----:B-1----:R-:W-:Y:S01]  /*3560*/  MOV R21, R2 ;  /* 0x0000000200157202 */ /* 0x002fe20000000f00 */
[----:B------:R-:W1:Y:S01]  /*3570*/  LDCU UR32, c[0x0][0x3c4] ;  /* 0x00007880ff2077ac */ /* 0x000e620008000800 */
[----:B------:R-:W-:Y:S02]  /*3580*/  USHF.R.U32.HI UR8, URZ, 0x4, UR11 ;  /* 0x00000004ff087899 */ /* 0x000fe4000801160b */
[----:B------:R-:W-:Y:S02]  /*3590*/  USHF.R.U32.HI UR15, URZ, 0x4, UR15 ;  /* 0x00000004ff0f7899 */ /* 0x000fe4000801160f */
[----:B------:R-:W-:Y:S02]  /*35a0*/  USGXT.U32 UR8, UR8, 0xe ;  /* 0x0000000e0808789a */ /* 0x000fe40008000000 */
[----:B------:R-:W-:-:S02]  /*35b0*/  USGXT.U32 UR15, UR15, 0xe ;  /* 0x0000000e0f0f789a */ /* 0x000fc40008000000 */
[----:B------:R-:W-:Y:S02]  /*35c0*/  UIADD3 UR6, UPT, UPT, UR11, 0x5000, URZ ;  /* 0x000050000b067890 */ /* 0x000fe4000fffe0ff */
[----:B------:R-:W-:Y:S02]  /*35d0*/  UISETP.NE.U32.AND UP1, UPT, UR18, URZ, UPT ;  /* 0x000000ff1200728c */ /* 0x000fe4000bf25070 */
[----:B0-----:R-:W-:Y:S02]  /*35e0*/  USHF.L.U32 UR31, UR31, 0x4, URZ ;  /* 0x000000041f1f7899 */ /* 0x001fe400080006ff */
[----:B-1----:R-:W-:Y:S02]  /*35f0*/  USHF.L.U32 UR32, UR32, 0x4, URZ ;  /* 0x0000000420207899 */ /* 0x002fe400080006ff */
[----:B------:R-:W-:Y:S02]  /*3600*/  UIADD3 UR18, UP3, UPT, UR8, 0x2000080, URZ ;  /* 0x0200008008127890 */ /* 0x000fe4000ff7e0ff */
[----:B------:R-:W-:Y:S01]  /*3610*/  UIADD3 UR16, UP2, UPT, UR15, 0x2, URZ ;  /* 0x000000020f107890 */ /* 0x000fe2000ff5e0ff */
[----:B------:R-:W-:Y:S01]  /*3620*/  MOV R68, UR31 ;  /* 0x0000001f00447c02 */ /* 0x000fe20008000f00 */
[----:B------:R-:W-:Y:S01]  /*3630*/  UMOV UR5, URZ ;  /* 0x000000ff00057c82 */ /* 0x000fe20008000000 */
[----:B------:R-:W-:Y:S01]  /*3640*/  UMOV UR4, URZ ;  /* 0x000000ff00047c82 */ /* 0x000fe20008000000 */
[----:B------:R-:W-:Y:S01]  /*3650*/  USHF.R.U32.HI UR6, URZ, 0x4, UR6 ;  /* 0x00000004ff067899 */ /* 0x000fe20008011606 */
[----:B------:R-:W-:Y:S01]  /*3660*/  MOV R3, UR32 ;  /* 0x0000002000037c02 */ /* 0x000fe20008000f00 */
[----:B------:R-:W-:-:S02]  /*3670*/  UIADD3.X UR19, UPT, UPT, UR5, 0x40004040, URZ, UP3, !UPT ;  /* 0x4000404005137890 */ /* 0x000fc40009ffe4ff */
[----:B------:R-:W-:Y:S02]  /*3680*/  UIADD3.X UR17, UPT, UPT, UR4, 0x40004040, URZ, UP2, !UPT ;  /* 0x4000404004117890 */ /* 0x000fe400097fe4ff */
[----:B------:R-:W-:Y:S02]  /*3690*/  UIADD3 UR36, UP2, UPT, UR18, 0x80, URZ ;  /* 0x0000008012247890 */ /* 0x000fe4000ff5e0ff */
[----:B------:R-:W-:Y:S02]  /*36a0*/  UIADD3 UR38, UP3, UPT, UR18, 0x100, URZ ;  /* 0x0000010012267890 */ /* 0x000fe4000ff7e0ff */
[----:B------:R-:W-:Y:S01]  /*36b0*/  USGXT.U32 UR30, UR6, 0xe ;  /* 0x0000000e061e789a */ /* 0x000fe20008000000 */
[----:B------:R-:W0:Y:S01]  /*36c0*/  LDCU UR48, c[0x0][0x3a8] ;  /* 0x00007500ff3077ac */ /* 0x000e220008000800 */
[----:B------:R-:W-:Y:S02]  /*36d0*/  ULOP3.LUT UR22, UR8, 0x2000000, URZ, 0xfc, !UPT ;  /* 0x0200000008167892 */ /* 0x000fe4000f8efcff */
[----:B------:R-:W-:-:S02]  /*36e0*/  UIADD3.X UR37, UPT, UPT, UR19, URZ, URZ, UP2, !UPT ;  /* 0x000000ff13257290 */ /* 0x000fc400097fe4ff */
[----:B------:R-:W-:Y:S02]  /*36f0*/  UIADD3.X UR39, UPT, UPT, UR19, URZ, URZ, UP3, !UPT ;  /* 0x000000ff13277290 */ /* 0x000fe40009ffe4ff */
[----:B------:R-:W-:Y:S02]  /*3700*/  UIADD3.64 UR40, UPT, UPT, UR16, 0x2, URZ ;  /* 0x0000000210287897 */ /* 0x000fe4000fffe0ff */
[----:B------:R-:W-:Y:S01]  /*3710*/  UIADD3.64 UR42, UPT, UPT, UR16, 0x4, URZ ;  /* 0x00000004102a7897 */ /* 0x000fe2000fffe0ff */
[----:B------:R-:W-:Y:S01]  /*3720*/  UMOV UR33, 0x1 ;  /* 0x0000000100217882 */ /* 0x000fe20000000000 */
[----:B------:R-:W-:-:S10]  /*3730*/  UMOV UR6, URZ ;  /* 0x000000ff00067c82 */ /* 0x000fd40008000000 */
.L_x_17:
[----:B------:R-:W-:-:S04]  /*3740*/  IMAD.WIDE R4, R3, 0x2, R98 ;  /* 0x0000000203047825 */ /* 0x000fc800078e0262 */
[C---:B------:R-:W-:Y:S02]  /*3750*/  IMAD.WIDE R12, R3.reuse, 0x2, R90 ;  /* 0x00000002030c7825 */ /* 0x040fe400078e025a */
[----:B------:R-:W2:Y:S02]  /*3760*/  LDG.E.U16 R4, desc[UR28][R4.64] ;  /* 0x0000001c04047981 */ /* 0x000ea4000c1e1500 */
[C---:B------:R-:W-:Y:S02]  /*3770*/  IMAD.WIDE R6, R3.reuse, 0x2, R96 ;  /* 0x0000000203067825 */ /* 0x040fe400078e0260 */
[----:B------:R-:W3:Y:S02]  /*3780*/  LDG.E.U16 R12, desc[UR28][R12.64] ;  /* 0x0000001c0c0c7981 */ /* 0x000ee4000c1e1500 */
[C---:B------:R-:W-:Y:S02]  /*3790*/  IMAD.WIDE R14, R3.reuse, 0x2, R88 ;  /* 0x00000002030e7825 */ /* 0x040fe400078e0258 */
[----:B------:R-:W4:Y:S02]  /*37a0*/  LDG.E.U16 R7, desc[UR28][R6.64] ;  /* 0x0000001c06077981 */ /* 0x000f24000c1e1500 */
[----:B------:R-:W-:-:S02]  /*37b0*/  IMAD.WIDE R8, R3, 0x2, R94 ;  /* 0x0000000203087825 */ /* 0x000fc400078e025e */
[----:B------:R-:W5:Y:S02]  /*37c0*/  LDG.E.U16 R15, desc[UR28][R14.64] ;  /* 0x0000001c0e0f7981 */ /* 0x000f64000c1e1500 */
[C---:B------:R-:W-:Y:S02]  /*37d0*/  IMAD.WIDE R16, R3.reuse, 0x2, R86 ;  /* 0x0000000203107825 */ /* 0x040fe400078e0256 */
[----:B------:R-:W5:Y:S02]  /*37e0*/  LDG.E.U16 R8, desc[UR28][R8.64] ;  /* 0x0000001c08087981 */ /* 0x000f64000c1e1500 */
[C---:B------:R-:W-:Y:S02]  /*37f0*/  IMAD.WIDE R10, R3.reuse, 0x2, R92 ;  /* 0x00000002030a7825 */ /* 0x040fe400078e025c */
[----:B------:R-:W5:Y:S02]  /*3800*/  LDG.E.U16 R16, desc[UR28][R16.64] ;  /* 0x0000001c10107981 */ /* 0x000f64000c1e1500 */
[----:B------:R-:W-:-:S02]  /*3810*/  IMAD.WIDE R18, R3, 0x2, R84 ;  /* 0x0000000203127825 */ /* 0x000fc400078e0254 */
[----:B------:R-:W5:Y:S04]  /*3820*/  LDG.E.U16 R11, desc[UR28][R10.64] ;  /* 0x0000001c0a0b7981 */ /* 0x000f68000c1e1500 */
[----:B------:R-:W5:Y:S01]  /*3830*/  LDG.E.U16 R19, desc[UR28][R18.64] ;  /* 0x0000001c12137981 */ /* 0x000f62000c1e1500 */
[----:B------:R-:W-:Y:S02]  /*3840*/  UMOV UR8, 0x1 ;  /* 0x0000000100087882 */ /* 0x000fe40000000000 */
[----:B------:R-:W-:-:S04]  /*3850*/  @!UP0 UIADD3 UR8, UPT, UPT, -UR8, 0x100000, URZ ;  /* 0x0010000008088890 */ /* 0x000fc8000fffe1ff */
[----:B------:R-:W-:Y:S02]  /*3860*/  @!UP0 USHF.L.U32 UR9, UR8, 0xb, URZ ;  /* 0x0000000b08098899 */ /* 0x000fe400080006ff */
[----:B------:R-:W-:Y:S01]  /*3870*/  @!UP0 USHF.L.U32 UR8, UR8, 0x1, URZ ;  /* 0x0000000108088899 */ /* 0x000fe200080006ff */
[----:B------:R-:W-:Y:S01]  /*3880*/  VOTEU.ALL UP2, P1 ;  /* 0x0000000000ff7886 */ /* 0x000fe20000840000 */
[----:B--2---:R1:W-:Y:S04]  /*3890*/  STS.U16 [R69+UR11+0x4800], R4 ;  /* 0x0048000445007988 */ /* 0x0043e8000800040b */
[----:B---3--:R1:W-:Y:S04]  /*38a0*/  STS.U16 [R69+UR11+0x4c00], R12 ;  /* 0x004c000c45007988 */ /* 0x0083e8000800040b */
[----:B----4-:R1:W-:Y:S04]  /*38b0*/  STS.U16 [R116+UR11+0x4900], R7 ;  /* 0x0049000774007988 */ /* 0x0103e8000800040b */
[----:B-----5:R1:W-:Y:S04]  /*38c0*/  STS.U16 [R116+UR11+0x4d00], R15 ;  /* 0x004d000f74007988 */ /* 0x0203e8000800040b */
[----:B------:R1:W-:Y:S04]  /*38d0*/  STS.U16 [R115+UR11+0x4a00], R8 ;  /* 0x004a000873007988 */ /* 0x0003e8000800040b */
[----:B------:R1:W-:Y:S04]  /*38e0*/  STS.U16 [R115+UR11+0x4e00], R16 ;  /* 0x004e001073007988 */ /* 0x0003e8000800040b */
[----:B------:R1:W-:Y:S04]  /*38f0*/  STS.U16 [R114+UR11+0x4b00], R11 ;  /* 0x004b000b72007988 */ /* 0x0003e8000800040b */
[----:B------:R1:W-:Y:S01]  /*3900*/  STS.U16 [R114+UR11+0x4f00], R19 ;  /* 0x004f001372007988 */ /* 0x0003e2000800040b */
[----:B------:R2:W-:Y:S06]  /*3910*/  MEMBAR.ALL.CTA ;  /* 0x0000000000007992 */ /* 0x0005ec0000008000 */
[----:B--2---:R-:W-:Y:S04]  /*3920*/  FENCE.VIEW.ASYNC.S ;  /* 0x00000000000073c6 */ /* 0x004fe80000000000 */
[----:B------:R-:W2:Y:S02]  /*3930*/  FENCE.VIEW.ASYNC.S ;  /* 0x00000000000073c6 */ /* 0x000ea40000000000 */
[----:B--2---:R1:W2:Y:S02]  /*3940*/  @!UP2 SYNCS.EXCH.64 URZ, [UR11+0x5810], UR8 ;  /* 0x005810080bffa5b2 */ /* 0x0042a40008000100 */
[----:B--2---:R-:W-:Y:S06]  /*3950*/  BAR.SYNC.DEFER_BLOCKING 0x0 ;  /* 0x0000000000007b1d */ /* 0x004fec0000010000 */
[----:B-1----:R-:W-:Y:S05]  /*3960*/  BRA.U UP1, `(.L_x_13) ;  /* 0x0000000101507547 */ /* 0x002fea000b800000 */
[----:B------:R-:W-:Y:S01]  /*3970*/  UIADD3 UR8, UPT, UPT, UR11, 0x5810, URZ ;  /* 0x000058100b087890 */ /* 0x000fe2000fffe0ff */
[----:B------:R-:W-:Y:S01]  /*3980*/  UMOV UR23, 0x40004040 ;  /* 0x4000404000177882 */ /* 0x000fe20000000000 */
[----:B------:R-:W-:Y:S01]  /*3990*/  UMOV UR20, UR15 ;  /* 0x0000000f00147c82 */ /* 0x000fe20008000000 */
[----:B------:R-:W-:Y:S01]  /*39a0*/  UMOV UR21, 0x40004040 ;  /* 0x4000404000157882 */ /* 0x000fe20000000000 */
[----:B------:R-:W-:Y:S01]  /*39b0*/  UMOV UR24, 0x0 ;  /* 0x0000000000187882 */ /* 0x000fe20000000000 */
[----:B------:R-:W-:Y:S01]  /*39c0*/  UMOV UR25, 0x8048490 ;  /* 0x0804849000197882 */ /* 0x000fe20000000000 */
[----:B------:R-:W-:Y:S01]  /*39d0*/  UMOV UR26, 0x0 ;  /* 0x00000000001a7882 */ /* 0x000fe20000000000 */
[----:B------:R-:W-:Y:S01]  /*39e0*/  UMOV UR27, 0x8048490 ;  /* 0x08048490001b7882 */ /* 0x000fe20000000000 */
[----:B------:R-:W-:Y:S01]  /*39f0*/  UMOV UR44, 0x0 ;  /* 0x00000000002c7882 */ /* 0x000fe20000000000 */
[----:B------:R-:W-:Y:S01]  /*3a00*/  UMOV UR45, 0x8048490 ;  /* 0x08048490002d7882 */ /* 0x000fe20000000000 */
[----:B------:R1:W-:Y:S01]  /*3a10*/  UTCHMMA gdesc[UR22], gdesc[UR20], tmem[UR14], tmem[UR24], idesc[UR25], !UPT ;  /* 0x00ff1814160075ea */ /* 0x0003e2000f80000e */
[----:B------:R-:W-:Y:S01]  /*3a20*/  UMOV UR9, URZ ;  /* 0x000000ff00097c82 */ /* 0x000fe20008000000 */
[----:B------:R-:W-:Y:S01]  /*3a30*/  UMOV UR46, 0x0 ;  /* 0x00000000002e7882 */ /* 0x000fe20000000000 */
[----:B------:R-:W-:Y:S01]  /*3a40*/  UMOV UR47, 0x8048490 ;  /* 0x08048490002f7882 */ /* 0x000fe20000000000 */
[----:B------:R1:W-:Y:S01]  /*3a50*/  UTCHMMA gdesc[UR18], gdesc[UR16], tmem[UR14], tmem[UR26], idesc[UR27], UPT ;  /* 0x00ff1a10120075ea */ /* 0x0003e2000b80000e */
[----:B------:R-:W-:Y:S01]  /*3a60*/  UMOV UR8, UR8 ;  /* 0x0000000800087c82 */ /* 0x000fe20008000000 */
[----:B------:R1:W-:Y:S01]  /*3a70*/  UTCHMMA gdesc[UR36], gdesc[UR40], tmem[UR14], tmem[UR44], idesc[UR45], UPT ;  /* 0x00ff2c28240075ea */ /* 0x0003e2000b80000e */
[----:B------:R1:W-:Y:S01]  /*3a80*/  UTCHMMA gdesc[UR38], gdesc[UR42], tmem[UR14], tmem[UR46], idesc[UR47], UPT ;  /* 0x00ff2e2a260075ea */ /* 0x0003e2000b80000e */
[----:B------:R1:W-:Y:S01]  /*3a90*/  UTCBAR [UR8], URZ ;  /* 0x000000ff080073e9 */ /* 0x0003e200080000ff */
[----:B------:R-:W-:Y:S01]  /*3aa0*/  NOP ;  /* 0x0000000000007918 */ /* 0x000fe20000000000 */
.L_x_13:
[----:B------:R-:W2:Y:S01]  /*3ab0*/  SYNCS.PHASECHK.TRANS64.TRYWAIT P2, [UR11+0x5810], RZ ;  /* 0x005810ffff0075a7 */ /* 0x000ea2000804110b */
[----:B------:R-:W-:Y:S01]  /*3ac0*/  SHF.L.U32 R0, R0, 0x1f, RZ ;  /* 0x0000001f00007819 */ /* 0x000fe200000006ff */
[----:B--2---:R-:W-:Y:S06]  /*3ad0*/  @!P2 BRA `(.L_x_14) ;  /* 0x000000380040a947 */ /* 0x004fec0003800000 */
.L_x_23:
[----:B------:R-:W-:Y:S01]  /*3ae0*/  BAR.SYNC.DEFER_BLOCKING 0x0 ;  /* 0x0000000000007b1d */ /* 0x000fe20000010000 */
[----:B------:R-:W-:-:S04]  /*3af0*/  IMAD.WIDE R26, R68, 0x2, R112 ;  /* 0x00000002441a7825 */ /* 0x000fc800078e0270 */
[C---:B------:R-:W-:Y:S01]  /*3b00*/  IMAD.WIDE R22, R68.reuse, 0x2, R108 ;  /* 0x0000000244167825 */ /* 0x040fe200078e026c */
[----:B------:R-:W2:Y:S03]  /*3b10*/  LDTM.x16 R4, tmem[UR12+0x40] ;  /* 0x0000400c000479ee */ /* 0x000ea60008240000 */
[----:B------:R-:W-:Y:S01]  /*3b20*/  IMAD.WIDE R24, R68, 0x2, R106 ;  /* 0x0000000244187825 */ /* 0x000fe200078e026a */
[----:B------:R-:W2:Y:S01]  /*3b30*/  @!P1 SYNCS.CCTL.IV [UR11+0x5810] ;  /* 0x00581000ff0099b1 */ /* 0x000ea2000800000b */
[----:B------:R-:W-:Y:S01]  /*3b40*/  NOP ;  /* 0x0000000000007918 */ /* 0x000fe20000000000 */
[----:B--2---:R-:W2:Y:S02]  /*3b50*/  SYNCS.PHASECHK.TRANS64.TRYWAIT P2, [UR13], R0 ;  /* 0x00000000ff0075a7 */ /* 0x004ea4000804110d */
[----:B--2---:R-:W-:Y:S05]  /*3b60*/  @!P2 BRA `(.L_x_15) ;  /* 0x000000380028a947 */ /* 0x004fea0003800000 */
.L_x_24:
[C---:B------:R-:W-:Y:S01]  /*3b70*/  IMAD.WIDE R118, R68.reuse, 0x2, R82 ;  /* 0x0000000244767825 */ /* 0x040fe200078e0252 */
[----:B------:R-:W2:Y:S03]  /*3b80*/  LDG.E.U16 R20, desc[UR28][R26.64] ;  /* 0x0000001c1a147981 */ /* 0x000ea6000c1e1500 */
[C---:B------:R-:W-:Y:S01]  /*3b90*/  IMAD.WIDE R122, R68.reuse, 0x2, R78 ;  /* 0x00000002447a7825 */ /* 0x040fe200078e024e */
[----:B------:R3:W4:Y:S03]  /*3ba0*/  LDG.E.U16 R22, desc[UR28][R22.64] ;  /* 0x0000001c16167981 */ /* 0x000726000c1e1500 */
[C---:B------:R-:W-:Y:S01]  /*3bb0*/  IMAD.WIDE R124, R68.reuse, 0x2, R76 ;  /* 0x00000002447c7825 */ /* 0x040fe200078e024c */
[----:B------:R5:W4:Y:S03]  /*3bc0*/  LDG.E.U16 R24, desc[UR28][R24.64] ;  /* 0x0000001c18187981 */ /* 0x000b26000c1e1500 */
[C---:B------:R-:W-:Y:S01]  /*3bd0*/  IMAD.WIDE R28, R68.reuse, 0x2, R80 ;  /* 0x00000002441c7825 */ /* 0x040fe200078e0250 */
[----:B------:R1:W4:Y:S03]  /*3be0*/  LDG.E.U16 R118, desc[UR28][R118.64] ;  /* 0x0000001c76767981 */ /* 0x000326000c1e1500 */
[----:B------:R-:W-:Y:S01]  /*3bf0*/  IMAD.WIDE R30, R68, 0x2, R74 ;  /* 0x00000002441e7825 */ /* 0x000fe200078e024a */
[----:B------:R-:W4:Y:S04]  /*3c00*/  LDG.E.U16 R120, desc[UR28][R28.64] ;  /* 0x0000001c1c787981 */ /* 0x000f28000c1e1500 */
[----:B------:R-:W4:Y:S04]  /*3c10*/  LDG.E.U16 R122, desc[UR28][R122.64] ;  /* 0x0000001c7a7a7981 */ /* 0x000f28000c1e1500 */
[----:B------:R-:W4:Y:S04]  /*3c20*/  LDG.E.U16 R124, desc[UR28][R124.64] ;  /* 0x0000001c7c7c7981 */ /* 0x000f28000c1e1500 */
[----:B------:R-:W4:Y:S01]  /*3c30*/  LDG.E.U16 R117, desc[UR28][R30.64] ;  /* 0x0000001c1e757981 */ /* 0x000f22000c1e1500 */
[----:B0-----:R-:W-:Y:S01]  /*3c40*/  FMUL R0, R4, UR48 ;  /* 0x0000003004007c20 */ /* 0x001fe20008400000 */
[----:B---3--:R-:W-:Y:S01]  /*3c50*/  FMUL R23, R5, UR48 ;  /* 0x0000003005177c20 */ /* 0x008fe20008400000 */
[----:B------:R-:W-:Y:S01]  /*3c60*/  FMUL R2, R6, UR48 ;  /* 0x0000003006027c20 */ /* 0x000fe20008400000 */
[----:B-----5:R-:W-:Y:S01]  /*3c70*/  FMUL R25, R7, UR48 ;  /* 0x0000003007197c20 */ /* 0x020fe20008400000 */
[----:B------:R-:W-:Y:S01]  /*3c80*/  FMUL R26, R8, UR48 ;  /* 0x00000030081a7c20 */ /* 0x000fe20008400000 */
[----:B------:R-:W-:-:S02]  /*3c90*/  ULEA UR13, UR33, UR11, 0x3 ;  /* 0x0000000b210d7291 */ /* 0x000fc4000f8e18ff */
[----:B------:R-:W-:Y:S01]  /*3ca0*/  FMNMX3 R2, R0, R23, R2, !PT ;  /* 0x0000001700027276 */ /* 0x000fe20007800002 */
[----:B------:R-:W-:Y:S01]  /*3cb0*/  FMUL R0, R9, UR48 ;  /* 0x0000003009007c20 */ /* 0x000fe20008400000 */
[----:B------:R-:W-:Y:S01]  /*3cc0*/  FMUL R23, R10, UR48 ;  /* 0x000000300a177c20 */ /* 0x000fe20008400000 */
[----:B------:R-:W-:Y:S01]  /*3cd0*/  UIADD3 UR13, UPT, UPT, UR13, 0x5800, URZ ;  /* 0x000058000d0d7890 */ /* 0x000fe2000fffe0ff */
[----:B------:R-:W-:Y:S01]  /*3ce0*/  FMNMX3 R26, R2, R25, R26, !PT ;  /* 0x00000019021a7276 */ /* 0x000fe2000780001a */
[----:B------:R-:W-:Y:S01]  /*3cf0*/  FMUL R2, R11, UR48 ;  /* 0x000000300b027c20 */ /* 0x000fe20008400000 */
[----:B------:R-:W-:Y:S01]  /*3d00*/  FMUL R25, R12, UR48 ;  /* 0x000000300c197c20 */ /* 0x000fe20008400000 */
[----:B------:R-:W-:Y:S01]  /*3d10*/  UMOV UR4, UR5 ;  /* 0x0000000500047c82 */ /* 0x000fe20008000000 */
        /* <DEDUP_REMOVED lines=12> */
[----:B------:R-:W-:-:S05]  /*3de0*/  FMNMX3 R2, R0, R2, R21, !PT ;  /* 0x0000000200027276 */ /* 0x000fca0007800015 */
[--C-:B------:R-:W-:Y:S01]  /*3df0*/  FFMA R4, R4, UR48, -R2.reuse ;  /* 0x0000003004047c23 */ /* 0x100fe20008000802 */
[--C-:B------:R-:W-:Y:S01]  /*3e00*/  FFMA R5, R5, UR48, -R2.reuse ;  /* 0x0000003005057c23 */ /* 0x100fe20008000802 */
[--C-:B------:R-:W-:Y:S01]  /*3e10*/  FFMA R6, R6, UR48, -R2.reuse ;  /* 0x0000003006067c23 */ /* 0x100fe20008000802 */
[--C-:B------:R-:W-:Y:S01]  /*3e20*/  FFMA R7, R7, UR48, -R2.reuse ;  /* 0x0000003007077c23 */ /* 0x100fe20008000802 */
[----:B------:R-:W-:Y:S01]  /*3e30*/  FMUL R4, R4, 1.4426950216293334961 ;  /* 0x3fb8aa3b04047820 */ /* 0x000fe20000400000 */
[----:B------:R-:W-:Y:S01]  /*3e40*/  FMUL R5, R5, 1.4426950216293334961 ;  /* 0x3fb8aa3b05057820 */ /* 0x000fe20000400000 */
[--C-:B------:R-:W-:Y:S01]  /*3e50*/  FFMA R8, R8, UR48, -R2.reuse ;  /* 0x0000003008087c23 */ /* 0x100fe20008000802 */
        /* <DEDUP_REMOVED lines=10> */
[----:B------:R-:W-:Y:S01]  /*3f00*/  FFMA R19, R19, UR48, -R2 ;  /* 0x0000003013137c23 */ /* 0x000fe20008000802 */
[----:B------:R-:W-:Y:S01]  /*3f10*/  MUFU.EX2 R4, R4 ;  /* 0x0000000400047308 */ /* 0x000fe20000000800 */
[----:B------:R-:W-:Y:S01]  /*3f20*/  FMUL R6, R6, 1.4426950216293334961 ;  /* 0x3fb8aa3b06067820 */ /* 0x000fe20000400000 */
[----:B------:R-:W-:Y:S01]  /*3f30*/  FMUL R7, R7, 1.4426950216293334961 ;  /* 0x3fb8aa3b07077820 */ /* 0x000fe20000400000 */
[----:B------:R-:W-:Y:S01]  /*3f40*/  FMUL R8, R8, 1.4426950216293334961 ;  /* 0x3fb8aa3b08087820 */ /* 0x000fe20000400000 */
[----:B------:R-:W-:Y:S01]  /*3f50*/  FMUL R9, R9, 1.4426950216293334961 ;  /* 0x3fb8aa3b09097820 */ /* 0x000fe20000400000 */
[----:B------:R-:W-:Y:S01]  /*3f60*/  FMUL R10, R10, 1.4426950216293334961 ;  /* 0x3fb8aa3b0a0a7820 */ /* 0x000fe20000400000 */
[----:B------:R-:W-:Y:S01]  /*3f70*/  FMUL R11, R11, 1.4426950216293334961 ;  /* 0x3fb8aa3b0b0b7820 */ /* 0x000fe20000400000 */
[----:B------:R-:W-:Y:S01]  /*3f80*/  FMUL R12, R12, 1.4426950216293334961 ;  /* 0x3fb8aa3b0c0c7820 */ /* 0x000fe20000400000 */
[----:B------:R-:W0:Y:S01]  /*3f90*/  MUFU.EX2 R5, R5 ;  /* 0x0000000500057308 */ /* 0x000e220000000800 */
[----:B------:R-:W-:Y:S01]  /*3fa0*/  FMUL R13, R13, 1.4426950216293334961 ;  /* 0x3fb8aa3b0d0d7820 */ /* 0x000fe20000400000 */
[----:B------:R-:W-:Y:S01]  /*3fb0*/  FMUL R14, R14, 1.4426950216293334961 ;  /* 0x3fb8aa3b0e0e7820 */ /* 0x000fe20000400000 */
[----:B------:R-:W-:Y:S01]  /*3fc0*/  FMUL R15, R15, 1.4426950216293334961 ;  /* 0x3fb8aa3b0f0f7820 */ /* 0x000fe20000400000 */
[----:B------:R-:W-:Y:S01]  /*3fd0*/  FMUL R16, R16, 1.4426950216293334961 ;  /* 0x3fb8aa3b10107820 */ /* 0x000fe20000400000 */
[----:B------:R-:W-:Y:S01]  /*3fe0*/  FMUL R17, R17, 1.4426950216293334961 ;  /* 0x3fb8aa3b11117820 */ /* 0x000fe20000400000 */
[----:B------:R-:W-:Y:S01]  /*3ff0*/  FMUL R18, R18, 1.4426950216293334961 ;  /* 0x3fb8aa3b12127820 */ /* 0x000fe20000400000 */
[----:B------:R-:W-:Y:S01]  /*4000*/  FMUL R19, R19, 1.4426950216293334961 ;  /* 0x3fb8aa3b13137820 */ /* 0x000fe20000400000 */
[----:B------:R-:W3:Y:S08]  /*4010*/  MUFU.EX2 R23, R6 ;  /* 0x0000000600177308 */ /* 0x000ef00000000800 */
[----:B------:R-:W5:Y:S01]  /*4020*/  MUFU.EX2 R25, R7 ;  /* 0x0000000700197308 */ /* 0x000f620000000800 */
[----:B0-----:R-:W-:Y:S01]  /*4030*/  FADD R0, R4, R5 ;  /* 0x0000000504007221 */ /* 0x001fe20000000000 */
[----:B------:R-:W-:-:S06]  /*4040*/  F2FP.BF16.F32.PACK_AB R4, R5, R4 ;  /* 0x000000040504723e */ /* 0x000fcc00000010ff */
[----:B-1----:R-:W-:Y:S01]  /*4050*/  MUFU.EX2 R119, R8 ;  /* 0x0000000800777308 */ /* 0x002fe20000000800 */
[----:B---3--:R-:W-:-:S07]  /*4060*/  FADD R0, R23, R0 ;  /* 0x0000000017007221 */ /* 0x008fce0000000000 */
[----:B------:R-:W0:Y:S01]  /*4070*/  MUFU.EX2 R70, R9 ;  /* 0x0000000900467308 */ /* 0x000e220000000800 */
[----:B-----5:R-:W-:-:S07]  /*4080*/  F2FP.BF16.F32.PACK_AB R5, R25, R23 ;  /* 0x000000171905723e */ /* 0x020fce00000010ff */
[----:B------:R-:W-:Y:S08]  /*4090*/  MUFU.EX2 R105, R10 ;  /* 0x0000000a00697308 */ /* 0x000ff00000000800 */
[----:B------:R-:W1:Y:S01]  /*40a0*/  MUFU.EX2 R110, R11 ;  /* 0x0000000b006e7308 */ /* 0x000e620000000800 */
[----:B0-----:R-:W-:-:S07]  /*40b0*/  F2FP.BF16.F32.PACK_AB R6, R70, R119 ;  /* 0x000000774606723e */ /* 0x001fce00000010ff */
[----:B------:R0:W-:Y:S08]  /*40c0*/  MUFU.EX2 R111, R12 ;  /* 0x0000000c006f7308 */ /* 0x0001f00000000800 */
[----:B------:R-:W3:Y:S01]  /*40d0*/  MUFU.EX2 R104, R13 ;  /* 0x0000000d00687308 */ /* 0x000ee20000000800 */
[----:B-1----:R-:W-:Y:S01]  /*40e0*/  F2FP.BF16.F32.PACK_AB R7, R110, R105 ;  /* 0x000000696e07723e */ /* 0x002fe200000010ff */
[----:B0-----:R-:W-:Y:S01]  /*40f0*/  FADD R12, R25, R0 ;  /* 0x00000000190c7221 */ /* 0x001fe20000000000 */
[----:B------:R-:W-:-:S03]  /*4100*/  FADD R0, -R2, R21 ;  /* 0x0000001502007221 */ /* 0x000fc60000000100 */
[----:B------:R-:W-:Y:S01]  /*4110*/  FADD R119, R119, R12 ;  /* 0x0000000c77777221 */ /* 0x000fe20000000000 */
[----:B------:R-:W-:Y:S01]  /*4120*/  FMUL R0, R0, 1.4426950216293334961 ;  /* 0x3fb8aa3b00007820 */ /* 0x000fe20000400000 */
[----:B------:R-:W-:Y:S02]  /*4130*/  MUFU.EX2 R103, R14 ;  /* 0x0000000e00677308 */ /* 0x000fe40000000800 */
[----:B------:R-:W-:-:S04]  /*4140*/  FADD R70, R70, R119 ;  /* 0x0000007746467221 */ /* 0x000fc80000000000 */
[----:B------:R-:W-:Y:S02]  /*4150*/  FADD R105, R105, R70 ;  /* 0x0000004669697221 */ /* 0x000fe40000000000 */
[----:B------:R-:W0:Y:S01]  /*4160*/  MUFU.EX2 R102, R15 ;  /* 0x0000000f00667308 */ /* 0x000e220000000800 */
[----:B---3--:R-:W-:Y:S01]  /*4170*/  F2FP.BF16.F32.PACK_AB R8, R104, R111 ;  /* 0x0000006f6808723e */ /* 0x008fe200000010ff */
[----:B------:R-:W-:-:S04]  /*4180*/  FADD R70, R110, R105 ;  /* 0x000000696e467221 */ /* 0x000fc80000000000 */
[----:B------:R-:W-:Y:S02]  /*4190*/  FADD R70, R111, R70 ;  /* 0x000000466f467221 */ /* 0x000fe40000000000 */
[----:B------:R-:W-:Y:S02]  /*41a0*/  MUFU.EX2 R101, R16 ;  /* 0x0000001000657308 */ /* 0x000fe40000000800 */
[----:B------:R-:W-:-:S06]  /*41b0*/  FADD R70, R104, R70 ;  /* 0x0000004668467221 */ /* 0x000fcc0000000000 */
[----:B------:R-:W1:Y:S01]  /*41c0*/  MUFU.EX2 R100, R17 ;  /* 0x0000001100647308 */ /* 0x000e620000000800 */
[----:B0-----:R-:W-:Y:S01]  /*41d0*/  F2FP.BF16.F32.PACK_AB R9, R102, R103 ;  /* 0x000000676609723e */ /* 0x001fe200000010ff */
[----:B------:R-:W-:-:S04]  /*41e0*/  FADD R103, R103, R70 ;  /* 0x0000004667677221 */ /* 0x000fc80000000000 */
[----:B------:R-:W-:Y:S02]  /*41f0*/  FADD R102, R102, R103 ;  /* 0x0000006766667221 */ /* 0x000fe40000000000 */
[----:B------:R-:W-:Y:S08]  /*4200*/  MUFU.EX2 R73, R18 ;  /* 0x0000001200497308 */ /* 0x000ff00000000800 */
[----:B------:R-:W0:Y:S01]  /*4210*/  MUFU.EX2 R72, R19 ;  /* 0x0000001300487308 */ /* 0x000e220000000800 */
[----:B-1----:R-:W-:Y:S01]  /*4220*/  F2FP.BF16.F32.PACK_AB R10, R100, R101 ;  /* 0x00000065640a723e */ /* 0x002fe200000010ff */
[----:B------:R-:W-:-:S04]  /*4230*/  FADD R101, R101, R102 ;  /* 0x0000006665657221 */ /* 0x000fc80000000000 */
[----:B------:R-:W-:Y:S02]  /*4240*/  FADD R100, R100, R101 ;  /* 0x0000006564647221 */ /* 0x000fe40000000000 */
[----:B------:R-:W1:Y:S01]  /*4250*/  MUFU.EX2 R0, R0 ;  /* 0x0000000000007308 */ /* 0x000e620000000800 */
[----:B0-----:R-:W-:Y:S01]  /*4260*/  F2FP.BF16.F32.PACK_AB R11, R72, R73 ;  /* 0x00000049480b723e */ /* 0x001fe200000010ff */
[----:B------:R-:W-:-:S03]  /*4270*/  FADD R73, R73, R100 ;  /* 0x0000006449497221 */ /* 0x000fc60000000000 */
[----:B------:R-:W-:Y:S01]  /*4280*/  STTM.x8 tmem[UR12+0x50], R4 ;  /* 0x00005004000079ed */ /* 0x000fe200081c000c */
[----:B------:R-:W-:Y:S01]  /*4290*/  FADD R73, R72, R73 ;  /* 0x0000004948497221 */ /* 0x000fe20000000000 */
[----:B--2---:R-:W-:Y:S04]  /*42a0*/  STS.U16 [R69+UR11+0x5000], R20 ;  /* 0x0050001445007988 */ /* 0x004fe8000800040b */
[----:B----4-:R-:W-:Y:S04]  /*42b0*/  STS.U16 [R69+UR11+0x5100], R22 ;  /* 0x0051001645007988 */ /* 0x010fe8000800040b */
[----:B------:R0:W-:Y:S04]  /*42c0*/  STS.U16 [R69+UR11+0x5200], R24 ;  /* 0x0052001845007988 */ /* 0x0001e8000800040b */
[----:B------:R2:W-:Y:S04]  /*42d0*/  STS.U16 [R69+UR11+0x5300], R118 ;  /* 0x0053007645007988 */ /* 0x0005e8000800040b */
[----:B------:R2:W-:Y:S04]  /*42e0*/  STS.U16 [R69+UR11+0x5400], R120 ;  /* 0x0054007845007988 */ /* 0x0005e8000800040b */
[----:B------:R2:W-:Y:S04]  /*42f0*/  STS.U16 [R69+UR11+0x5500], R122 ;  /* 0x0055007a45007988 */ /* 0x0005e8000800040b */
[----:B------:R2:W-:Y:S04]  /*4300*/  STS.U16 [R69+UR11+0x5600], R124 ;  /* 0x0056007c45007988 */ /* 0x0005e8000800040b */
[----:B------:R2:W-:Y:S01]  /*4310*/  STS.U16 [R69+UR11+0x5700], R117 ;  /* 0x0057007545007988 */ /* 0x0005e2000800040b */
[----:B------:R-:W3:Y:S02]  /*4320*/  FENCE.VIEW.ASYNC.T ;  /* 0x00000000000073c6 */ /* 0x000ee40000000200 */
[----:B---3--:R-:W-:Y:S06]  /*4330*/  BAR.SYNC.DEFER_BLOCKING 0x0 ;  /* 0x0000000000007b1d */ /* 0x008fec0000010000 */
[----:B0-----:R-:W1:Y:S01]  /*4340*/  LDTM.x64 R4, tmem[UR12] ;  /* 0x0000000c000479ee */ /* 0x001e620008340000 */
[----:B------:R-:W-:Y:S01]  /*4350*/  NOP ;  /* 0x0000000000007918 */ /* 0x000fe20000000000 */
[C---:B-1----:R-:W-:Y:S01]  /*4360*/  FMUL R4, R0.reuse, R4 ;  /* 0x0000000400047220 */ /* 0x042fe20000400000 */
        /* <DEDUP_REMOVED lines=63> */
[----:B------:R2:W-:Y:S01]  /*4760*/  STTM.x64 tmem[UR12], R4 ;  /* 0x00000004000079ed */ /* 0x0005e2000834000c */
[----:B------:R-:W0:Y:S02]  /*4770*/  FENCE.VIEW.ASYNC.T ;  /* 0x00000000000073c6 */ /* 0x000e240000000200 */
[----:B0-----:R-:W-:Y:S06]  /*4780*/  BAR.SYNC.DEFER_BLOCKING 0x0 ;  /* 0x0000000000007b1d */ /* 0x001fec0000010000 */
[----:B------:R0:W-:Y:S06]  /*4790*/  MEMBAR.ALL.CTA ;  /* 0x0000000000007992 */ /* 0x0001ec0000008000 */
[----:B0-----:R-:W0:Y:S02]  /*47a0*/  FENCE.VIEW.ASYNC.S ;  /* 0x00000000000073c6 */ /* 0x001e240000000000 */
[----:B0-----:R-:W-:Y:S06]  /*47b0*/  BAR.SYNC.DEFER_BLOCKING 0x0 ;  /* 0x0000000000007b1d */ /* 0x001fec0000010000 */
[----:B------:R-:W-:Y:S05]  /*47c0*/  BRA.U UP1, `(.L_x_16) ;  /* 0x0000000101287547 */ /* 0x000fea000b800000 */
[----:B------:R-:W-:Y:S01]  /*47d0*/  UMOV UR8, UR13 ;  /* 0x0000000d00087c82 */ /* 0x000fe20008000000 */
[----:B------:R-:W-:Y:S01]  /*47e0*/  UMOV UR9, URZ ;  /* 0x000000ff00097c82 */ /* 0x000fe20008000000 */
[----:B------:R-:W-:Y:S01]  /*47f0*/  UMOV UR20, UR30 ;  /* 0x0000001e00147c82 */ /* 0x000fe20008000000 */
[----:B------:R-:W-:Y:S01]  /*4800*/  UMOV UR21, 0xc0004010 ;  /* 0xc000401000157882 */ /* 0x000fe20000000000 */
[----:B------:R-:W-:Y:S01]  /*4810*/  UMOV UR24, 0x0 ;  /* 0x0000000000187882 */ /* 0x000fe20000000000 */
[----:B------:R-:W-:Y:S01]  /*4820*/  UMOV UR25, 0x8100490 ;  /* 0x0810049000197882 */ /* 0x000fe20000000000 */
[----:B------:R-:W-:Y:S01]  /*4830*/  UMOV UR5, UR8 ;  /* 0x0000000800057c82 */ /* 0x000fe20008000000 */
[----:B------:R0:W-:Y:S01]  /*4840*/  UTCHMMA tmem[UR35], gdesc[UR20], tmem[UR34], tmem[UR24], idesc[UR25], UPT ;  /* 0x00ff1814230079ea */ /* 0x0001e2000b800022 */
[----:B------:R0:W-:Y:S01]  /*4850*/  UTCBAR [UR5], URZ ;  /* 0x000000ff050073e9 */ /* 0x0001e200080000ff */
[----:B------:R-:W-:Y:S02]  /*4860*/  NOP ;  /* 0x0000000000007918 */ /* 0x000fe40000000000 */
.L_x_16:
[----:B------:R-:W-:Y:S01]  /*4870*/  UIADD3 UR33, UPT, UPT, UR33, 0x1, URZ ;  /* 0x0000000121217890 */ /* 0x000fe2000fffe0ff */
[----:B------:R-:W-:Y:S01]  /*4880*/  FFMA R71, R0, R71, R73 ;  /* 0x0000004700477223 */ /* 0x000fe20000000049 */
[----:B------:R-:W-:Y:S01]  /*4890*/  UIADD3 UR6, UPT, UPT, UR6, 0x10, URZ ;  /* 0x0000001006067890 */ /* 0x000fe2000fffe0ff */
[----:B------:R-:W-:Y:S01]  /*48a0*/  IADD3 R68, PT, PT, R68, UR31, RZ ;  /* 0x0000001f44447c10 */ /* 0x000fe2000fffe0ff */
[----:B------:R-:W-:Y:S01]  /*48b0*/  UISETP.GT.AND UP2, UPT, UR33, 0x1, UPT ;  /* 0x000000012100788c */ /* 0x000fe2000bf44270 */
[----:B------:R-:W-:Y:S02]  /*48c0*/  IADD3 R3, PT, PT, R3, UR32, RZ ;  /* 0x0000002003037c10 */ /* 0x000fe4000fffe0ff */
[----:B------:R-:W-:Y:S01]  /*48d0*/  MOV R0, UR4 ;  /* 0x0000000400007c02 */ /* 0x000fe20008000f00 */
[----:B0-----:R-:W-:Y:S01]  /*48e0*/  USEL UR5, URZ, 0x1, !UP2 ;  /* 0x00000001ff057887 */ /* 0x001fe2000d000000 */
[----:B--2---:R-:W-:Y:S01]  /*48f0*/  MOV R21, R2 ;  /* 0x0000000200157202 */ /* 0x004fe20000000f00 */
[----:B------:R-:W-:-:S02]  /*4900*/  USEL UR33, UR33, URZ, !UP2 ;  /* 0x000000ff21217287 */ /* 0x000fc4000d000000 */
[----:B------:R-:W-:Y:S02]  /*4910*/  UISETP.GE.AND UP2, UPT, UR6, UR7, UPT ;  /* 0x000000070600728c */ /* 0x000fe4000bf46270 */
[----:B------:R-:W-:-:S07]  /*4920*/  ULOP3.LUT UR5, UR4, UR5, URZ, 0x3c, !UPT ;  /* 0x0000000504057292 */ /* 0x000fce000f8e3cff */
[----:B------:R-:W-:Y:S05]  /*4930*/  BRA.U !UP2, `(.L_x_17) ;  /* 0xffffffed0a807547 */ /* 0x000fea000b83ffff */
.L_x_12:
[----:B------:R-:W-:Y:S01]  /*4940*/  MOV R110, R71 ;  /* 0x00000047006e7202 */ /* 0x000fe20000000f00 */
[----:B-1----:R-:W-:Y:S01]  /*4950*/  HFMA2 R4, -RZ, RZ, 1.443359375, -0.2030029296875 ;  /* 0x3dc6b27fff047431 */ /* 0x002fe200000001ff */
[----:B------:R-:W0:Y:S02]  /*4960*/  LDCU UR5, c[0x0][0x3f0] ;  /* 0x00007e00ff0577ac */ /* 0x000e240008000800 */
[C---:B------:R-:W-:Y:S01]  /*4970*/  FSETP.GEU.AND P3, PT, R110.reuse, 1.175494350822287508e-38, PT ;  /* 0x008000006e00780b */ /* 0x040fe20003f6e000 */
[----:B------:R-:W-:-:S05]  /*4980*/  FMUL R73, R110, 8388608 ;  /* 0x4b0000006e497820 */ /* 0x000fca0000400000 */
[----:B------:R-:W-:-:S04]  /*4990*/  FSEL R73, R73, R110, !P3 ;  /* 0x0000006e49497208 */ /* 0x000fc80005800000 */
[----:B------:R-:W-:-:S04]  /*49a0*/  IADD3 R0, PT, PT, R73, -0x3f3504f3, RZ ;  /* 0xc0cafb0d49007810 */ /* 0x000fc80007ffe0ff */
[----:B------:R-:W-:Y:S01]  /*49b0*/  LOP3.LUT R68, R0, 0xff800000, RZ, 0xc0, !PT ;  /* 0xff80000000447812 */ /* 0x000fe200078ec0ff */
[----:B0-----:R-:W-:-:S03]  /*49c0*/  UISETP.GE.AND UP0, UPT, UR5, 0x1, UPT ;  /* 0x000000010500788c */ /* 0x001fc6000bf06270 */
[----:B------:R-:W-:-:S05]  /*49d0*/  IADD3 R0, PT, PT, R73, -R68, RZ ;  /* 0x8000004449007210 */ /* 0x000fca0007ffe0ff */
[----:B------:R-:W-:-:S04]  /*49e0*/  FADD R69, R0, -1 ;  /* 0xbf80000000457421 */ /* 0x000fc80000000000 */
[----:B------:R-:W-:-:S04]  /*49f0*/  FFMA.FTZ R0, R69, R4, -0.16845393180847167969 ;  /* 0xbe2c7f3045007423 */ /* 0x000fc80000010004 */
[----:B------:R-:W-:-:S04]  /*4a00*/  FFMA.FTZ R0, R69, R0, 0.1716887056827545166 ;  /* 0x3e2fcf2a45007423 */ /* 0x000fc80000010000 */
[----:B------:R-:W-:-:S04]  /*4a10*/  FFMA.FTZ R0, R69, R0, -0.17900948226451873779 ;  /* 0xbe374e4345007423 */ /* 0x000fc80000010000 */
[----:B------:R-:W-:-:S04]  /*4a20*/  FFMA.FTZ R0, R69, R0, 0.20512372255325317383 ;  /* 0x3e520bf445007423 */ /* 0x000fc80000010000 */
[----:B------:R-:W-:-:S04]  /*4a30*/  FFMA.FTZ R0, R69, R0, -0.24046532809734344482 ;  /* 0xbe763c8b45007423 */ /* 0x000fc80000010000 */
[----:B------:R-:W-:-:S04]  /*4a40*/  FFMA.FTZ R0, R69, R0, 0.28857114911079406738 ;  /* 0x3e93bf9945007423 */ /* 0x000fc80000010000 */
[----:B------:R-:W-:Y:S01]  /*4a50*/  FFMA.FTZ R0, R69, R0, -0.36067417263984680176 ;  /* 0xbeb8aa4945007423 */ /* 0x000fe20000010000 */
[----:B------:R-:W-:Y:S06]  /*4a60*/  BRA.U !UP0, `(.L_x_18) ;  /* 0x0000000108107547 */ /* 0x000fec000b800000 */
[----:B------:R-:W-:-:S06]  /*4a70*/  USHF.L.U32 UR4, UR4, 0x1f, URZ ;  /* 0x0000001f04047899 */ /* 0x000fcc00080006ff */
[----:B------:R-:W-:-:S04]  /*4a80*/  MOV R3, UR4 ;  /* 0x0000000400037c02 */ /* 0x000fc80008000f00 */
[----:B------:R-:W0:Y:S02]  /*4a90*/  SYNCS.PHASECHK.TRANS64.TRYWAIT P2, [UR13], R3 ;  /* 0x00000003ff0075a7 */ /* 0x000e24000804110d */
[----:B0-----:R-:W-:Y:S05]  /*4aa0*/  @!P2 BRA `(.L_x_19) ;  /* 0x000000280064a947 */ /* 0x001fea0003800000 */
.L_x_18:
[----:B------:R-:W-:Y:S01]  /*4ab0*/  BAR.SYNC.DEFER_BLOCKING 0x0 ;  /* 0x0000000000007b1d */ /* 0x000fe20000010000 */
[C---:B------:R-:W-:Y:S01]  /*4ac0*/  FSETP.GT.AND P2, PT, |R110|.reuse, 8.50705917302346158658e+37, PT ;  /* 0x7e8000006e00780b */ /* 0x040fe20003f44200 */
[C---:B------:R-:W-:Y:S01]  /*4ad0*/  FFMA.FTZ R0, R69.reuse, R0, 0.48089820146560668945 ;  /* 0x3ef6384a45007423 */ /* 0x040fe20000010000 */
[C---:B------:R-:W-:Y:S02]  /*4ae0*/  FSETP.GEU.AND P4, PT, |R110|.reuse, 1.175494350822287508e-38, PT ;  /* 0x008000006e00780b */ /* 0x040fe40003f8e200 */
[----:B------:R-:W-:Y:S01]  /*4af0*/  I2FP.F32.S32 R3, R68 ;  /* 0x0000004400037245 */ /* 0x000fe20000201400 */
[C---:B------:R-:W-:Y:S01]  /*4b00*/  FFMA.FTZ R0, R69.reuse, R0, -0.72134751081466674805 ;  /* 0xbf38aa3b45007423 */ /* 0x040fe20000010000 */
[----:B------:R-:W0:Y:S01]  /*4b10*/  LDCU.64 UR4, c[0x0][0x3e0] ;  /* 0x00007c00ff0477ac */ /* 0x000e220008000a00 */
[----:B------:R-:W1:Y:S02]  /*4b20*/  LDC R113, c[0x0][0x3e8] ;  /* 0x0000fa00ff717b82 */ /* 0x000e640000000800 */
[----:B------:R-:W-:Y:S01]  /*4b30*/  FMUL R70, R69, R0 ;  /* 0x0000000045467220 */ /* 0x000fe20000400000 */
[----:B------:R-:W-:Y:S01]  /*4b40*/  FSEL R0, RZ, -23, P3 ;  /* 0xc1b80000ff007808 */ /* 0x000fe20001800000 */
[----:B------:R-:W2:Y:S01]  /*4b50*/  LDCU.64 UR6, c[0x0][0x3e0] ;  /* 0x00007c00ff0677ac */ /* 0x000ea20008000a00 */
[----:B------:R-:W-:Y:S01]  /*4b60*/  ISETP.GE.U32.AND P3, PT, R73, 0x7f800000, PT ;  /* 0x7f8000004900780c */ /* 0x000fe20003f66070 */
[----:B------:R-:W-:Y:S01]  /*4b70*/  @P2 FMUL R110, R110, 0.25 ;  /* 0x3e8000006e6e2820 */ /* 0x000fe20000400000 */
[----:B------:R-:W-:Y:S01]  /*4b80*/  FMUL R70, R69, R70 ;  /* 0x0000004645467220 */ /* 0x000fe20000400000 */
[----:B------:R-:W-:-:S02]  /*4b90*/  FFMA.FTZ R3, R3, 1.1920928955078125e-07, R0 ;  /* 0x3400000003037823 */ /* 0x000fc40000010000 */
[----:B------:R-:W-:Y:S01]  /*4ba0*/  @!P4 FMUL R110, R110, 16777216 ;  /* 0x4b8000006e6ec820 */ /* 0x000fe20000400000 */
[----:B------:R-:W-:Y:S02]  /*4bb0*/  FFMA.FTZ R70, R69, 1.4426950216293334961, R70 ;  /* 0x3fb8aa3b45467823 */ /* 0x000fe40000010046 */
[----:B------:R-:W3:Y:S02]  /*4bc0*/  LDC.64 R68, c[0x0][0x398] ;  /* 0x0000e600ff447b82 */ /* 0x000ee40000000a00 */
[----:B------:R-:W-:Y:S01]  /*4bd0*/  FADD R3, R3, R70 ;  /* 0x0000004603037221 */ /* 0x000fe20000000000 */
[----:B------:R-:W4:Y:S01]  /*4be0*/  MUFU.RCP R110, R110 ;  /* 0x0000006e006e7308 */ /* 0x000f220000001000 */
[----:B0-----:R-:W-:Y:S01]  /*4bf0*/  UIMAD UR4, UR10, UR4, URZ ;  /* 0x000000040a0472a4 */ /* 0x001fe2000f8e02ff */
[----:B------:R-:W-:Y:S01]  /*4c00*/  @P3 MOV R72, 0x7f800000 ;  /* 0x7f80000000483802 */ /* 0x000fe20000000f00 */
[----:B------:R-:W0:Y:S02]  /*4c10*/  @!P1 SYNCS.CCTL.IV [UR11+0x5800] ;  /* 0x00580000ff0099b1 */ /* 0x000e24000800000b */
[----:B0-----:R-:W-:Y:S02]  /*4c20*/  BAR.SYNC.DEFER_BLOCKING 0x0 ;  /* 0x0000000000007b1d */ /* 0x001fe40000010000 */
[----:B------:R-:W-:Y:S01]  /*4c30*/  @P3 FFMA.FTZ R3, R73, R72, +INF ;  /* 0x7f80000049033423 */ /* 0x000fe20000010048 */
[----:B------:R-:W-:-:S02]  /*4c40*/  USHF.L.U32 UR8, UR4, 0x1, URZ ;  /* 0x0000000104087899 */ /* 0x000fc400080006ff */
[----:B--2---:R-:W-:-:S03]  /*4c50*/  UIMAD UR6, UR10, UR6, URZ ;  /* 0x000000060a0672a4 */ /* 0x004fc6000f8e02ff */
[----:B------:R-:W0:Y:S01]  /*4c60*/  LDC.64 R70, c[0x0][0x398] ;  /* 0x0000e600ff467b82 */ /* 0x000e220000000a00 */
[----:B------:R-:W2:Y:S01]  /*4c70*/  LDTM.x64 R4, tmem[UR12] ;  /* 0x0000000c000479ee */ /* 0x000ea20008340000 */
[----:B------:R-:W5:Y:S01]  /*4c80*/  @!P1 SYNCS.CCTL.IV [UR11+0x5808] ;  /* 0x00580800ff0099b1 */ /* 0x000f62000800000b */
[----:B------:R-:W-:Y:S01]  /*4c90*/  NOP ;  /* 0x0000000000007918 */ /* 0x000fe20000000000 */
[----:B--2---:R-:W-:Y:S01]  /*4ca0*/  @P2 FMUL R14, R14, 0.25 ;  /* 0x3e8000000e0e2820 */ /* 0x004fe20000400000 */
[----:B------:R-:W-:Y:S01]  /*4cb0*/  @P2 FMUL R31, R31, 0.25 ;  /* 0x3e8000001f1f2820 */ /* 0x000fe20000400000 */
[----:B------:R-:W-:Y:S01]  /*4cc0*/  @P2 FMUL R30, R30, 0.25 ;  /* 0x3e8000001e1e2820 */ /* 0x000fe20000400000 */
[----:B------:R-:W-:Y:S01]  /*4cd0*/  @P2 FMUL R18, R18, 0.25 ;  /* 0x3e80000012122820 */ /* 0x000fe20000400000 */
[----:B------:R-:W-:Y:S01]  /*4ce0*/  @!P4 FMUL R14, R14, 16777216 ;  /* 0x4b8000000e0ec820 */ /* 0x000fe20000400000 */
[----:B------:R-:W-:Y:S01]  /*4cf0*/  @!P4 FMUL R31, R31, 16777216 ;  /* 0x4b8000001f1fc820 */ /* 0x000fe20000400000 */
[----:B------:R-:W-:Y:S01]  /*4d00*/  @P2 FMUL R33, R33, 0.25 ;  /* 0x3e80000021212820 */ /* 0x000fe20000400000 */
[----:B------:R-:W-:Y:S01]  /*4d10*/  @P2 FMUL R4, R4, 0.25 ;  /* 0x3e80000004042820 */ /* 0x000fe20000400000 */
[----:B----4-:R-:W-:Y:S01]  /*4d20*/  FMUL R74, R110, R14 ;  /* 0x0000000e6e4a7220 */ /* 0x010fe20000400000 */
[----:B------:R-:W-:Y:S01]  /*4d30*/  @P2 FMUL R5, R5, 0.25 ;  /* 0x3e80000005052820 */ /* 0x000fe20000400000 */
[----:B------:R-:W2:Y:S01]  /*4d40*/  LDC R14, c[0x0][0x3e8] ;  /* 0x0000fa00ff0e7b82 */ /* 0x000ea20000000800 */
[----:B------:R-:W-:Y:S01]  /*4d50*/  @P2 FMUL R6, R6, 0.25 ;  /* 0x3e80000006062820 */ /* 0x000fe20000400000 */
        /* <DEDUP_REMOVED lines=56> */
[----:B------:R-:W-:Y:S01]  /*50e0*/  FSETP.NEU.AND P2, PT, R73, RZ, PT ;  /* 0x000000ff4900720b */ /* 0x000fe20003f4d000 */
[----:B------:R-:W-:Y:S01]  /*50f0*/  @!P4 FMUL R30, R30, 16777216 ;  /* 0x4b8000001e1ec820 */ /* 0x000fe20000400000 */
[----:B------:R-:W-:Y:S01]  /*5100*/  FMUL R91, R110, R31 ;  /* 0x0000001f6e5b7220 */ /* 0x000fe20000400000 */
[----:B------:R-:W-:Y:S01]  /*5110*/  @!P4 FMUL R18, R18, 16777216 ;  /* 0x4b8000001212c820 */ /* 0x000fe20000400000 */
[----:B------:R-:W-:Y:S01]  /*5120*/  @!P4 FMUL R33, R33, 16777216 ;  /* 0x4b8000002121c820 */ /* 0x000fe20000400000 */
[----:B------:R-:W-:Y:S01]  /*5130*/  IMAD R31, R121, UR5, RZ ;  /* 0x00000005791f7c24 */ /* 0x000fe2000f8e02ff */
[----:B------:R-:W-:Y:S01]  /*5140*/  FSEL R3, R3, -INF , P2 ;  /* 0xff80000003037808 */ /* 0x000fe20001000000 */
[C---:B------:R-:W-:Y:S01]  /*5150*/  FMUL R93, R110.reuse, R30 ;  /* 0x0000001e6e5d7220 */ /* 0x040fe20000400000 */
[C---:B------:R-:W-:Y:S01]  /*5160*/  FMUL R75, R110.reuse, R18 ;  /* 0x000000126e4b7220 */ /* 0x040fe20000400000 */
[----:B------:R-:W-:Y:S01]  /*5170*/  FMUL R30, R110, R33 ;  /* 0x000000216e1e7220 */ /* 0x000fe20000400000 */
[----:B------:R-:W-:Y:S01]  /*5180*/  IMAD R18, R121, UR7, RZ ;  /* 0x0000000779127c24 */ /* 0x000fe2000f8e02ff */
[----:B------:R-:W-:Y:S01]  /*5190*/  SHF.L.U32 R33, R31, 0x1, RZ ;  /* 0x000000011f217819 */ /* 0x000fe200000006ff */
[----:B------:R-:W-:Y:S01]  /*51a0*/  UIMAD.WIDE UR4, UR4, 0x2, URZ ;  /* 0x00000002040478a5 */ /* 0x000fe2000f8e02ff */
[----:B------:R-:W-:Y:S01]  /*51b0*/  FFMA R111, R3, 0.69314718246459960938, R2 ;  /* 0x3f317218036f7823 */ /* 0x000fe20000000002 */
[----:B------:R-:W-:Y:S01]  /*51c0*/  USHF.L.U32 UR7, UR6, 0x1, URZ ;  /* 0x0000000106077899 */ /* 0x000fe200080006ff */
[----:B------:R-:W-:-:S04]  /*51d0*/  IMAD.HI R2, R31, 0x2, RZ ;  /* 0x000000021f027827 */ /* 0x000fc800078e02ff */
[----:B------:R-:W-:Y:S01]  /*51e0*/  @!P4 FMUL R4, R4, 16777216 ;  /* 0x4b8000000404c820 */ /* 0x000fe20000400000 */
[----:B------:R-:W-:Y:S01]  /*51f0*/  @!P4 FMUL R5, R5, 16777216 ;  /* 0x4b8000000505c820 */ /* 0x000fe20000400000 */
[----:B---3--:R-:W-:Y:S01]  /*5200*/  IADD3 R68, P3, P2, R33, UR8, R68 ;  /* 0x0000000821447c10 */ /* 0x008fe2000fa7e044 */
[----:B--2---:R-:W-:Y:S01]  /*5210*/  IMAD R33, R14, 0x44, RZ ;  /* 0x000000440e217824 */ /* 0x004fe200078e02ff */
[----:B------:R-:W-:Y:S01]  /*5220*/  SHF.L.U32 R3, R18, 0x1, RZ ;  /* 0x0000000112037819 */ /* 0x000fe200000006ff */
[C---:B------:R-:W-:Y:S01]  /*5230*/  FMUL R4, R110.reuse, R4 ;  /* 0x000000046e047220 */ /* 0x040fe20000400000 */
[----:B------:R-:W-:Y:S01]  /*5240*/  FMUL R5, R110, R5 ;  /* 0x000000056e057220 */ /* 0x000fe20000400000 */
[----:B------:R-:W-:Y:S01]  /*5250*/  IADD3.X R69, PT, PT, R2, UR5, R69, P3, P2 ;  /* 0x0000000502457c10 */ /* 0x000fe20009fe4445 */
[----:B------:R-:W-:Y:S01]  /*5260*/  UIMAD.WIDE UR4, UR6, 0x2, URZ ;  /* 0x00000002060478a5 */ /* 0x000fe2000f8e02ff */
[----:B0-----:R-:W-:Y:S01]  /*5270*/  IADD3 R100, P2, P3, R3, UR7, R70 ;  /* 0x0000000703647c10 */ /* 0x001fe2000fb5e046 */
[----:B------:R-:W-:Y:S01]  /*5280*/  IMAD R3, R14, 0x42, RZ ;  /* 0x000000420e037824 */ /* 0x000fe200078e02ff */
[----:B------:R-:W-:Y:S01]  /*5290*/  F2FP.BF16.F32.PACK_AB R31, R5, R4 ;  /* 0x00000004051f723e */ /* 0x000fe200000010ff */
[----:B------:R-:W-:Y:S01]  /*52a0*/  IMAD.HI R18, R18, 0x2, RZ ;  /* 0x0000000212127827 */ /* 0x000fe200078e02ff */
[----:B------:R-:W-:-:S03]  /*52b0*/  SHF.L.U32 R5, R14, 0x1, RZ ;  /* 0x000000010e057819 */ /* 0x000fc600000006ff */
[----:B------:R-:W-:Y:S01]  /*52c0*/  @!P4 FMUL R6, R6, 16777216 ;  /* 0x4b8000000606c820 */ /* 0x000fe20000400000 */
[-C--:B------:R-:W-:Y:S01]  /*52d0*/  IADD3 RZ, P5, PT, R3, R100.reuse, RZ ;  /* 0x0000006403ff7210 */ /* 0x080fe20007fbe0ff */
[----:B------:R-:W-:Y:S01]  /*52e0*/  IMAD R3, R14, 0x48, RZ ;  /* 0x000000480e037824 */ /* 0x000fe200078e02ff */
[----:B------:R-:W-:Y:S01]  /*52f0*/  IADD3.X R18, PT, PT, R18, UR5, R71, P2, P3 ;  /* 0x0000000512127c10 */ /* 0x000fe200097e6447 */
[----:B------:R-:W-:Y:S01]  /*5300*/  @!P4 FMUL R7, R7, 16777216 ;  /* 0x4b8000000707c820 */ /* 0x000fe20000400000 */
        /* <DEDUP_REMOVED lines=55> */
[-C--:B------:R-:W-:Y:S01]  /*5680*/  IADD3 RZ, P3, PT, R33, R100.reuse, RZ ;  /* 0x0000006421ff7210 */ /* 0x080fe20007f7e0ff */
[----:B------:R-:W-:Y:S01]  /*5690*/  IMAD R33, R14, 0x4a, RZ ;  /* 0x0000004a0e217824 */ /* 0x000fe200078e02ff */
[----:B------:R-:W-:Y:S01]  /*56a0*/  IADD3 R2, P4, PT, R5, R100, RZ ;  /* 0x0000006405027210 */ /* 0x000fe20007f9e0ff */
[C---:B------:R-:W-:Y:S01]  /*56b0*/  FMUL R112, R110.reuse, R32 ;  /* 0x000000206e707220 */ /* 0x040fe20000400000 */
[----:B------:R-:W-:Y:S01]  /*56c0*/  IADD3 RZ, P1, PT, R3, R100, RZ ;  /* 0x0000006403ff7210 */ /* 0x000fe20007f3e0ff */
[----:B------:R-:W-:Y:S01]  /*56d0*/  FMUL R6, R110, R6 ;  /* 0x000000066e067220 */ /* 0x000fe20000400000 */
[----:B------:R-:W-:Y:S01]  /*56e0*/  LEA.HI.X.SX32 R3, R14, R18, 0x1, P4 ;  /* 0x000000120e037211 */ /* 0x000fe200020f0eff */
[----:B------:R-:W-:Y:S01]  /*56f0*/  FMUL R7, R110, R7 ;  /* 0x000000076e077220 */ /* 0x000fe20000400000 */
[-C--:B------:R-:W-:Y:S01]  /*5700*/  IADD3 RZ, P4, PT, R33, R100.reuse, RZ ;  /* 0x0000006421ff7210 */ /* 0x080fe20007f9e0ff */
[----:B------:R-:W-:Y:S01]  /*5710*/  IMAD R33, R14, 0x6, RZ ;  /* 0x000000060e217824 */ /* 0x000fe200078e02ff */
[----:B------:R-:W-:Y:S01]  /*5720*/  PRMT R32, R31, 0x7632, R32 ;  /* 0x000076321f207816 */ /* 0x000fe20000000020 */
[----:B------:R-:W-:Y:S01]  /*5730*/  FMUL R102, R110, R59 ;  /* 0x0000003b6e667220 */ /* 0x000fe20000400000 */
[----:B------:R-:W-:Y:S01]  /*5740*/  LEA R4, P6, R14, R100, 0x2 ;  /* 0x000000640e047211 */ /* 0x000fe200078c10ff */
[----:B------:R0:W-:Y:S01]  /*5750*/  STG.E.U16 desc[UR28][R68.64], R31 ;  /* 0x0000001f44007986 */ /* 0x0001e2000c10151c */
[C---:B------:R-:W-:Y:S01]  /*5760*/  FMUL R8, R110.reuse, R8 ;  /* 0x000000086e087220 */ /* 0x040fe20000400000 */
[----:B------:R-:W-:Y:S01]  /*5770*/  FMUL R9, R110, R9 ;  /* 0x000000096e097220 */ /* 0x000fe20000400000 */
[----:B------:R-:W-:Y:S01]  /*5780*/  IMAD R59, R14, 0x46, RZ ;  /* 0x000000460e3b7824 */ /* 0x000fe200078e02ff */
[----:B------:R-:W-:Y:S01]  /*5790*/  F2FP.BF16.F32.PACK_AB R6, R7, R6 ;  /* 0x000000060706723e */ /* 0x000fe200000010ff */
[----:B------:R2:W-:Y:S01]  /*57a0*/  STG.E.U16 desc[UR28][R2.64], R32 ;  /* 0x0000002002007986 */ /* 0x0005e2000c10151c */
[----:B------:R-:W-:Y:S01]  /*57b0*/  LEA.HI.X.SX32 R5, R5, R18, 0x1, P6 ;  /* 0x0000001205057211 */ /* 0x000fe200030f0eff */
[----:B------:R-:W-:Y:S01]  /*57c0*/  FMUL R104, R110, R61 ;  /* 0x0000003d6e687220 */ /* 0x000fe20000400000 */
[C---:B------:R-:W-:Y:S01]  /*57d0*/  LEA R7, R14.reuse, R14, 0x1 ;  /* 0x0000000e0e077211 */ /* 0x040fe200078e08ff */
[C---:B------:R-:W-:Y:S01]  /*57e0*/  IMAD R61, R14.reuse, 0xc, RZ ;  /* 0x0000000c0e3d7824 */ /* 0x040fe200078e02ff */
[----:B------:R-:W-:Y:S01]  /*57f0*/  IADD3 RZ, P2, PT, R59, R100, RZ ;  /* 0x000000643bff7210 */ /* 0x000fe20007f5e0ff */
[----:B------:R3:W-:Y:S01]  /*5800*/  STG.E.U16 desc[UR28][R4.64], R6 ;  /* 0x0000000604007986 */ /* 0x0007e2000c10151c */
[----:B------:R-:W-:Y:S01]  /*5810*/  F2FP.BF16.F32.PACK_AB R8, R9, R8 ;  /* 0x000000080908723e */ /* 0x000fe200000010ff */
[C---:B------:R-:W-:Y:S01]  /*5820*/  IMAD R59, R14.reuse, 0xa, RZ ;  /* 0x0000000a0e3b7824 */ /* 0x040fe200078e02ff */
[----:B------:R-:W-:Y:S01]  /*5830*/  SHF.L.U32 R9, R14, 0x2, RZ ;  /* 0x000000020e097819 */ /* 0x000fe200000006ff */
[----:B------:R-:W-:Y:S01]  /*5840*/  FMUL R10, R110, R10 ;  /* 0x0000000a6e0a7220 */ /* 0x000fe20000400000 */
[----:B0-----:R-:W-:Y:S01]  /*5850*/  LEA R31, R14, R14, 0x2 ;  /* 0x0000000e0e1f7211 */ /* 0x001fe200078e10ff */
[C---:B------:R-:W-:Y:S01]  /*5860*/  FMUL R11, R110.reuse, R11 ;  /* 0x0000000b6e0b7220 */ /* 0x040fe20000400000 */
[----:B--2---:R-:W-:Y:S01]  /*5870*/  IADD3 R2, P6, PT, R33, R100, RZ ;  /* 0x0000006421027210 */ /* 0x004fe20007fde0ff */
[C---:B------:R-:W-:Y:S01]  /*5880*/  FMUL R12, R110.reuse, R12 ;  /* 0x0000000c6e0c7220 */ /* 0x040fe20000400000 */
[C---:B------:R-:W-:Y:S01]  /*5890*/  FMUL R13, R110.reuse, R13 ;  /* 0x0000000d6e0d7220 */ /* 0x040fe20000400000 */
[----:B------:R-:W-:Y:S01]  /*58a0*/  FMUL R106, R110, R63 ;  /* 0x0000003f6e6a7220 */ /* 0x000fe20000400000 */
[----:B------:R-:W-:Y:S01]  /*58b0*/  LEA.HI.X.SX32 R3, R7, R18, 0x1, P6 ;  /* 0x0000001207037211 */ /* 0x000fe200030f0eff */
[C---:B------:R-:W-:Y:S01]  /*58c0*/  IMAD R63, R14.reuse, 0x14, RZ ;  /* 0x000000140e3f7824 */ /* 0x040fe200078e02ff */
[C---:B---3--:R-:W-:Y:S01]  /*58d0*/  LEA R4, P6, R14.reuse, R100, 0x3 ;  /* 0x000000640e047211 */ /* 0x048fe200078c18ff */
[----:B------:R-:W-:Y:S01]  /*58e0*/  IMAD R69, R14, 0x16, RZ ;  /* 0x000000160e457824 */ /* 0x000fe200078e02ff */
[----:B------:R-:W-:Y:S01]  /*58f0*/  PRMT R7, R6, 0x7632, R7 ;  /* 0x0000763206077816 */ /* 0x000fe20000000007 */
[C---:B------:R-:W-:Y:S01]  /*5900*/  FMUL R15, R110.reuse, R15 ;  /* 0x0000000f6e0f7220 */ /* 0x040fe20000400000 */
[----:B------:R-:W-:Y:S01]  /*5910*/  LEA.HI.X.SX32 R5, R9, R18, 0x1, P6 ;  /* 0x0000001209057211 */ /* 0x000fe200030f0eff */
[----:B------:R-:W-:Y:S01]  /*5920*/  FMUL R108, R110, R65 ;  /* 0x000000416e6c7220 */ /* 0x000fe20000400000 */
[----:B------:R-:W-:Y:S01]  /*5930*/  IADD3 R6, P6, PT, R59, R100, RZ ;  /* 0x000000643b067210 */ /* 0x000fe20007fde0ff */
[----:B------:R0:W-:Y:S01]  /*5940*/  STG.E.U16 desc[UR28][R2.64], R7 ;  /* 0x0000000702007986 */ /* 0x0001e2000c10151c */
[----:B------:R-:W-:Y:S01]  /*5950*/  F2FP.BF16.F32.PACK_AB R10, R11, R10 ;  /* 0x0000000a0b0a723e */ /* 0x000fe200000010ff */
[C---:B------:R-:W-:Y:S01]  /*5960*/  IMAD R65, R14.reuse, 0x18, RZ ;  /* 0x000000180e417824 */ /* 0x040fe200078e02ff */
[C---:B------:R-:W-:Y:S01]  /*5970*/  LEA R9, R14.reuse, -R14, 0x3 ;  /* 0x8000000e0e097211 */ /* 0x040fe200078e18ff */
[----:B------:R2:W-:Y:S01]  /*5980*/  STG.E.U16 desc[UR28][R4.64], R8 ;  /* 0x0000000804007986 */ /* 0x0005e2000c10151c */
[----:B------:R-:W-:Y:S01]  /*5990*/  SHF.L.U32 R11, R14, 0x3, RZ ;  /* 0x000000030e0b7819 */ /* 0x000fe200000006ff */
[C---:B------:R-:W-:Y:S01]  /*59a0*/  FMUL R16, R110.reuse, R16 ;  /* 0x000000106e107220 */ /* 0x040fe20000400000 */
[----:B------:R-:W-:Y:S01]  /*59b0*/  F2FP.BF16.F32.PACK_AB R12, R13, R12 ;  /* 0x0000000c0d0c723e */ /* 0x000fe200000010ff */
[----:B------:R-:W-:Y:S01]  /*59c0*/  FMUL R17, R110, R17 ;  /* 0x000000116e117220 */ /* 0x000fe20000400000 */
[----:B------:R-:W-:Y:S01]  /*59d0*/  F2FP.BF16.F32.PACK_AB R74, R15, R74 ;  /* 0x0000004a0f4a723e */ /* 0x000fe200000010ff */
[C---:B------:R-:W-:Y:S01]  /*59e0*/  IMAD R15, R14.reuse, 0x1a, RZ ;  /* 0x0000001a0e0f7824 */ /* 0x040fe200078e02ff */
[----:B------:R-:W3:Y:S01]  /*59f0*/  LDCU.64 UR4, c[0x0][0x3e0] ;  /* 0x00007c00ff0477ac */ /* 0x000ee20008000a00 */
[----:B0-----:R-:W-:Y:S01]  /*5a00*/  LEA.HI.X.SX32 R7, R31, R18, 0x1, P6 ;  /* 0x000000121f077211 */ /* 0x001fe200030f0eff */
[----:B------:R-:W-:Y:S01]  /*5a10*/  IMAD R31, R14, 0xe, RZ ;  /* 0x0000000e0e1f7824 */ /* 0x000fe200078e02ff */
[----:B------:R-:W-:Y:S01]  /*5a20*/  IADD3 R2, P6, PT, R61, R100, RZ ;  /* 0x000000643d027210 */ /* 0x000fe20007fde0ff */
[----:B------:R-:W-:Y:S01]  /*5a30*/  FMUL R19, R110, R19 ;  /* 0x000000136e137220 */ /* 0x000fe20000400000 */
[----:B--2---:R-:W-:Y:S01]  /*5a40*/  PRMT R5, R8, 0x7632, R5 ;  /* 0x0000763208057816 */ /* 0x004fe20000000005 */
[----:B------:R-:W-:Y:S01]  /*5a50*/  FMUL R20, R110, R20 ;  /* 0x000000146e147220 */ /* 0x000fe20000400000 */
[----:B------:R-:W-:Y:S01]  /*5a60*/  LEA.HI.X.SX32 R3, R33, R18, 0x1, P6 ;  /* 0x0000001221037211 */ /* 0x000fe200030f0eff */
[----:B------:R-:W-:Y:S01]  /*5a70*/  IMAD R33, R14, 0x12, RZ ;  /* 0x000000120e217824 */ /* 0x000fe200078e02ff */
[----:B------:R-:W-:Y:S01]  /*5a80*/  IADD3 R4, P6, PT, R31, R100, RZ ;  /* 0x000000641f047210 */ /* 0x000fe20007fde0ff */
[----:B------:R0:W-:Y:S01]  /*5a90*/  STG.E.U16 desc[UR28][R6.64], R5 ;  /* 0x0000000506007986 */ /* 0x0001e2000c10151c */
[----:B------:R-:W-:Y:S01]  /*5aa0*/  F2FP.BF16.F32.PACK_AB R16, R17, R16 ;  /* 0x000000101110723e */ /* 0x000fe200000010ff */
[C---:B------:R-:W-:Y:S01]  /*5ab0*/  FMUL R21, R110.reuse, R21 ;  /* 0x000000156e157220 */ /* 0x040fe20000400000 */
[----:B------:R-:W2:Y:S01]  /*5ac0*/  LDC R17, c[0x0][0x398] ;  /* 0x0000e600ff117b82 */ /* 0x000ea20000000800 */
[----:B------:R4:W-:Y:S01]  /*5ad0*/  STG.E.U16 desc[UR28][R2.64], R10 ;  /* 0x0000000a02007986 */ /* 0x0009e2000c10151c */
[----:B------:R-:W-:Y:S01]  /*5ae0*/  F2FP.BF16.F32.PACK_AB R19, R19, R75 ;  /* 0x0000004b1313723e */ /* 0x000fe200000010ff */
[C---:B------:R-:W-:Y:S01]  /*5af0*/  FMUL R0, R110.reuse, R58 ;  /* 0x0000003a6e007220 */ /* 0x040fe20000400000 */
[C---:B------:R-:W-:Y:S01]  /*5b00*/  FMUL R22, R110.reuse, R22 ;  /* 0x000000166e167220 */ /* 0x040fe20000400000 */
[----:B---3--:R-:W-:Y:S01]  /*5b10*/  UIMAD UR4, UR10, UR4, URZ ;  /* 0x000000040a0472a4 */ /* 0x008fe2000f8e02ff */
[C---:B------:R-:W-:Y:S01]  /*5b20*/  FMUL R23, R110.reuse, R23 ;  /* 0x000000176e177220 */ /* 0x040fe20000400000 */
[C---:B------:R-:W-:Y:S01]  /*5b30*/  FMUL R24, R110.reuse, R24 ;  /* 0x000000186e187220 */ /* 0x040fe20000400000 */
[----:B------:R-:W-:Y:S01]  /*5b40*/  FMUL R25, R110, R25 ;  /* 0x000000196e197220 */ /* 0x000fe20000400000 */
[----:B0-----:R-:W-:Y:S01]  /*5b50*/  LEA.HI.X.SX32 R5, R9, R18, 0x1, P6 ;  /* 0x0000001209057211 */ /* 0x001fe200030f0eff */
[----:B------:R-:W-:Y:S01]  /*5b60*/  USHF.L.U32 UR4, UR4, 0x1, URZ ;  /* 0x0000000104047899 */ /* 0x000fe200080006ff */
[----:B------:R-:W-:Y:S01]  /*5b70*/  PRMT R7, R10, 0x7632, R7 ;  /* 0x000076320a077816 */ /* 0x000fe20000000007 */
[----:B------:R-:W-:Y:S01]  /*5b80*/  FMUL R26, R110, R26 ;  /* 0x0000001a6e1a7220 */ /* 0x000fe20000400000 */
[----:B----4-:R-:W-:Y:S01]  /*5b90*/  LEA R2, P6, R14, R100, 0x4 ;  /* 0x000000640e027211 */ /* 0x010fe200078c20ff */
[----:B------:R-:W-:Y:S01]  /*5ba0*/  FMUL R27, R110, R27 ;  /* 0x0000001b6e1b7220 */ /* 0x000fe20000400000 */
[C---:B------:R-:W-:Y:S01]  /*5bb0*/  LEA R9, R14.reuse, R14, 0x3 ;  /* 0x0000000e0e097211 */ /* 0x040fe200078e18ff */
[----:B------:R0:W-:Y:S01]  /*5bc0*/  STG.E.U16 desc[UR28][R4.64], R7 ;  /* 0x0000000704007986 */ /* 0x0001e2000c10151c */
[----:B------:R-:W-:Y:S01]  /*5bd0*/  LEA.HI.X.SX32 R3, R11, R18, 0x1, P6 ;  /* 0x000000120b037211 */ /* 0x000fe200030f0eff */
[----:B------:R-:W-:Y:S01]  /*5be0*/  IMAD R11, R14, 0x1e, RZ ;  /* 0x0000001e0e0b7824 */ /* 0x000fe200078e02ff */
[----:B------:R-:W-:Y:S01]  /*5bf0*/  IADD3 R6, P6, PT, R33, R100, RZ ;  /* 0x0000006421067210 */ /* 0x000fe20007fde0ff */
[----:B------:R-:W-:Y:S01]  /*5c00*/  FMUL R28, R110, R28 ;  /* 0x0000001c6e1c7220 */ /* 0x000fe20000400000 */
[----:B------:R-:W-:Y:S01]  /*5c10*/  PRMT R10, R16, 0x7632, R10 ;  /* 0x00007632100a7816 */ /* 0x000fe2000000000a */
[----:B------:R3:W-:Y:S01]  /*5c20*/  STG.E.U16 desc[UR28][R2.64], R12 ;  /* 0x0000000c02007986 */ /* 0x0007e2000c10151c */
[----:B------:R-:W-:Y:S01]  /*5c30*/  F2FP.BF16.F32.PACK_AB R22, R23, R22 ;  /* 0x000000161716723e */ /* 0x000fe200000010ff */
[C---:B------:R-:W-:Y:S01]  /*5c40*/  FMUL R29, R110.reuse, R29 ;  /* 0x0000001d6e1d7220 */ /* 0x040fe20000400000 */
[C---:B------:R-:W-:Y:S01]  /*5c50*/  FMUL R34, R110.reuse, R34 ;  /* 0x000000226e227220 */ /* 0x040fe20000400000 */
[C---:B------:R-:W-:Y:S01]  /*5c60*/  FMUL R35, R110.reuse, R35 ;  /* 0x000000236e237220 */ /* 0x040fe20000400000 */
[----:B------:R-:W-:Y:S01]  /*5c70*/  FMUL R36, R110, R36 ;  /* 0x000000246e247220 */ /* 0x000fe20000400000 */
[----:B0-----:R-:W-:Y:S01]  /*5c80*/  LEA.HI.X.SX32 R7, R9, R18, 0x1, P6 ;  /* 0x0000001209077211 */ /* 0x001fe200030f0eff */
[----:B------:R-:W-:Y:S01]  /*5c90*/  IMAD R5, R14, 0xb, RZ ;  /* 0x0000000b0e057824 */ /* 0x000fe200078e02ff */
[----:B------:R-:W-:Y:S01]  /*5ca0*/  PRMT R9, R12, 0x7632, R9 ;  /* 0x000076320c097816 */ /* 0x000fe20000000009 */
[C---:B------:R-:W-:Y:S01]  /*5cb0*/  FMUL R37, R110.reuse, R37 ;  /* 0x000000256e257220 */ /* 0x040fe20000400000 */
[----:B------:R-:W-:Y:S01]  /*5cc0*/  IADD3 R8, P6, PT, R63, R100, RZ ;  /* 0x000000643f087210 */ /* 0x000fe20007fde0ff */
[----:B------:R-:W-:Y:S01]  /*5cd0*/  FMUL R38, R110, R38 ;  /* 0x000000266e267220 */ /* 0x000fe20000400000 */
[----:B---3--:R-:W-:Y:S01]  /*5ce0*/  IMAD R3, R14, 0xd, RZ ;  /* 0x0000000d0e037824 */ /* 0x008fe200078e02ff */
[----:B------:R0:W-:Y:S01]  /*5cf0*/  STG.E.U16 desc[UR28][R6.64], R9 ;  /* 0x0000000906007986 */ /* 0x0001e2000c10151c */
        /* <DEDUP_REMOVED lines=10> */
[----:B------:R-:W-:Y:S01]  /*5da0*/  FMUL R49, R110, R49 ;  /* 0x000000316e317220 */ /* 0x000fe20000400000 */
[----:B0-----:R-:W-:Y:S01]  /*5db0*/  LEA.HI.X.SX32 R9, R59, R18, 0x1, P6 ;  /* 0x000000123b097211 */ /* 0x001fe200030f0eff */
[----:B------:R-:W-:Y:S01]  /*5dc0*/  IMAD R59, R14, 0x22, RZ ;  /* 0x000000220e3b7824 */ /* 0x000fe200078e02ff */
[----:B------:R-:W-:Y:S01]  /*5dd0*/  IADD3 R4, P6, PT, R69, R100, RZ ;  /* 0x0000006445047210 */ /* 0x000fe20007fde0ff */
[----:B------:R-:W-:Y:S01]  /*5de0*/  FMUL R50, R110, R50 ;  /* 0x000000326e327220 */ /* 0x000fe20000400000 */
[----:B------:R-:W-:Y:S01]  /*5df0*/  PRMT R7, R74, 0x7632, R7 ;  /* 0x000076324a077816 */ /* 0x000fe20000000007 */
[----:B------:R0:W-:Y:S01]  /*5e00*/  STG.E.U16 desc[UR28][R8.64], R74 ;  /* 0x0000004a08007986 */ /* 0x0001e2000c10151c */
[----:B------:R-:W-:Y:S01]  /*5e10*/  LEA.HI.X.SX32 R5, R5, R18, 0x1, P6 ;  /* 0x0000001205057211 */ /* 0x000fe200030f0eff */
[C---:B------:R-:W-:Y:S01]  /*5e20*/  FMUL R51, R110.reuse, R51 ;  /* 0x000000336e337220 */ /* 0x040fe20000400000 */
[----:B------:R-:W-:Y:S01]  /*5e30*/  IADD3 R12, P6, PT, R65, R100, RZ ;  /* 0x00000064410c7210 */ /* 0x000fe20007fde0ff */
[C---:B------:R-:W-:Y:S01]  /*5e40*/  FMUL R52, R110.reuse, R52 ;  /* 0x000000346e347220 */ /* 0x040fe20000400000 */
[----:B------:R-:W-:Y:S01]  /*5e50*/  FMUL R53, R110, R53 ;  /* 0x000000356e357220 */ /* 0x000fe20000400000 */
[----:B------:R3:W-:Y:S01]  /*5e60*/  STG.E.U16 desc[UR28][R4.64], R7 ;  /* 0x0000000704007986 */ /* 0x0007e2000c10151c */
[----:B------:R-:W-:Y:S01]  /*5e70*/  LEA.HI.X.SX32 R13, R61, R18, 0x1, P6 ;  /* 0x000000123d0d7211 */ /* 0x000fe200030f0eff */
[----:B------:R-:W-:Y:S01]  /*5e80*/  IMAD R61, R14, 0x28, RZ ;  /* 0x000000280e3d7824 */ /* 0x000fe200078e02ff */
[----:B------:R-:W-:Y:S01]  /*5e90*/  IADD3 R2, P6, PT, R15, R100, RZ ;  /* 0x000000640f027210 */ /* 0x000fe20007fde0ff */
[C---:B------:R-:W-:Y:S01]  /*5ea0*/  FMUL R54, R110.reuse, R54 ;  /* 0x000000366e367220 */ /* 0x040fe20000400000 */
[----:B------:R-:W-:Y:S01]  /*5eb0*/  FMUL R55, R110, R55 ;  /* 0x000000376e377220 */ /* 0x000fe20000400000 */
[----:B0-----:R-:W-:Y:S01]  /*5ec0*/  IMAD R9, R14, 0x1c, RZ ;  /* 0x0000001c0e097824 */ /* 0x001fe200078e02ff */
[----:B------:R-:W-:Y:S01]  /*5ed0*/  LEA.HI.X.SX32 R3, R3, R18, 0x1, P6 ;  /* 0x0000001203037211 */ /* 0x000fe200030f0eff */
[----:B------:R-:W-:Y:S01]  /*5ee0*/  STG.E.U16 desc[UR28][R12.64], R16 ;  /* 0x000000100c007986 */ /* 0x000fe2000c10151c */
[----:B------:R-:W-:-:S02]  /*5ef0*/  IMAD R8, R121, UR5, RZ ;  /* 0x0000000579087c24 */ /* 0x000fc4000f8e02ff */
[----:B------:R-:W-:Y:S01]  /*5f00*/  FMUL R56, R110, R56 ;  /* 0x000000386e387220 */ /* 0x000fe20000400000 */
[----:B------:R-:W-:Y:S01]  /*5f10*/  IADD3 R6, P6, PT, R9, R100, RZ ;  /* 0x0000006409067210 */ /* 0x000fe20007fde0ff */
[----:B------:R0:W-:Y:S01]  /*5f20*/  STG.E.U16 desc[UR28][R2.64], R10 ;  /* 0x0000000a02007986 */ /* 0x0001e2000c10151c */
[----:B---3--:R-:W-:Y:S01]  /*5f30*/  LEA R5, R14, -R14, 0x4 ;  /* 0x8000000e0e057211 */ /* 0x008fe200078e20ff */
[----:B------:R-:W-:Y:S01]  /*5f40*/  FMUL R57, R110, R57 ;  /* 0x000000396e397220 */ /* 0x000fe20000400000 */
[----:B------:R-:W-:Y:S01]  /*5f50*/  LEA.HI.X.SX32 R7, R31, R18, 0x1, P6 ;  /* 0x000000121f077211 */ /* 0x000fe200030f0eff */
[----:B------:R-:W-:Y:S01]  /*5f60*/  IMAD R31, R14, 0x24, RZ ;  /* 0x000000240e1f7824 */ /* 0x000fe200078e02ff */
[----:B------:R-:W-:Y:S01]  /*5f70*/  IADD3 R4, P6, PT, R11, R100, RZ ;  /* 0x000000640b047210 */ /* 0x000fe20007fde0ff */
[----:B------:R-:W-:Y:S01]  /*5f80*/  FMUL R103, R110, R60 ;  /* 0x0000003c6e677220 */ /* 0x000fe20000400000 */
[----:B------:R-:W-:Y:S01]  /*5f90*/  SHF.L.U32 R8, R8, 0x1, RZ ;  /* 0x0000000108087819 */ /* 0x000fe200000006ff */
[----:B------:R3:W-:Y:S01]  /*5fa0*/  STG.E.U16 desc[UR28][R6.64], R19 ;  /* 0x0000001306007986 */ /* 0x0007e2000c10151c */
[----:B------:R-:W-:Y:S01]  /*5fb0*/  LEA.HI.X.SX32 R5, R5, R18, 0x1, P6 ;  /* 0x0000001205057211 */ /* 0x000fe200030f0eff */
[----:B------:R-:W-:Y:S01]  /*5fc0*/  FMUL R105, R110, R62 ;  /* 0x0000003e6e697220 */ /* 0x000fe20000400000 */
[----:B------:R-:W-:Y:S01]  /*5fd0*/  LEA RZ, P6, R14, R100, 0x5 ;  /* 0x000000640eff7211 */ /* 0x000fe200078c28ff */
[C---:B------:R-:W-:Y:S01]  /*5fe0*/  FMUL R107, R110.reuse, R64 ;  /* 0x000000406e6b7220 */ /* 0x040fe20000400000 */
[----:B0-----:R-:W-:Y:S01]  /*5ff0*/  PRMT R2, R19, 0x7632, R2 ;  /* 0x0000763213027816 */ /* 0x001fe20000000002 */
[----:B------:R-:W-:Y:S01]  /*6000*/  FMUL R109, R110, R66 ;  /* 0x000000426e6d7220 */ /* 0x000fe20000400000 */
[----:B------:R-:W-:Y:S01]  /*6010*/  SHF.L.U32 R3, R14, 0x4, RZ ;  /* 0x000000040e037819 */ /* 0x000fe200000006ff */
[----:B------:R-:W-:Y:S01]  /*6020*/  FMUL R110, R110, R67 ;  /* 0x000000436e6e7220 */ /* 0x000fe20000400000 */
[----:B--2---:R-:W-:Y:S01]  /*6030*/  IADD3 R58, PT, PT, R8, UR4, R17 ;  /* 0x00000004083a7c10 */ /* 0x004fe2000fffe011 */
[----:B------:R0:W-:Y:S01]  /*6040*/  STG.E.U16 desc[UR28][R4.64], R2 ;  /* 0x0000000204007986 */ /* 0x0001e2000c10151c */
[C---:B------:R-:W-:Y:S01]  /*6050*/  IMAD R17, R14.reuse, 0x26, RZ ;  /* 0x000000260e117824 */ /* 0x040fe200078e02ff */
[----:B---3--:R-:W-:Y:S01]  /*6060*/  F2FP.BF16.F32.PACK_AB R7, R21, R20 ;  /* 0x000000141507723e */ /* 0x008fe200000010ff */
[C---:B------:R-:W-:Y:S01]  /*6070*/  IMAD R67, R14.reuse, 0x2e, RZ ;  /* 0x0000002e0e437824 */ /* 0x040fe200078e02ff */
[----:B------:R-:W-:Y:S01]  /*6080*/  LEA.HI.X.SX32 R21, R3, R18, 0x1, P6 ;  /* 0x0000001203157211 */ /* 0x000fe200030f0eff */
[C---:B------:R-:W-:Y:S01]  /*6090*/  IMAD R71, R14.reuse, 0x30, RZ ;  /* 0x000000300e477824 */ /* 0x040fe200078e02ff */
[C---:B------:R-:W-:Y:S01]  /*60a0*/  LEA R3, R14.reuse, R14, 0x4 ;  /* 0x0000000e0e037211 */ /* 0x040fe200078e20ff */
[C---:B------:R-:W-:Y:S01]  /*60b0*/  IMAD R75, R14.reuse, 0x32, RZ ;  /* 0x000000320e4b7824 */ /* 0x040fe200078e02ff */
[C---:B------:R-:W-:Y:S01]  /*60c0*/  PRMT R10, R7.reuse, 0x7610, R10 ;  /* 0x00007610070a7816 */ /* 0x040fe2000000000a */
[C---:B------:R-:W-:Y:S01]  /*60d0*/  IMAD R19, R14.reuse, 0x19, RZ ;  /* 0x000000190e137824 */ /* 0x040fe200078e02ff */
[----:B------:R-:W-:Y:S01]  /*60e0*/  PRMT R6, R7, 0x7632, R6 ;  /* 0x0000763207067816 */ /* 0x000fe20000000006 */
[C---:B------:R-:W-:Y:S01]  /*60f0*/  IMAD R7, R14.reuse, 0x13, RZ ;  /* 0x000000130e077824 */ /* 0x040fe200078e02ff */
[----:B0-----:R-:W-:Y:S01]  /*6100*/  IADD3 R4, P6, PT, R59, R100, RZ ;  /* 0x000000643b047210 */ /* 0x001fe20007fde0ff */
[C---:B------:R-:W-:Y:S01]  /*6110*/  IMAD R79, R14.reuse, 0x34, RZ ;  /* 0x000000340e4f7824 */ /* 0x040fe200078e02ff */
[----:B-1----:R-:W-:Y:S01]  /*6120*/  LEA R20, R113, R58, 0x5 ;  /* 0x0000003a71147211 */ /* 0x002fe200078e28ff */
[C---:B------:R-:W-:Y:S01]  /*6130*/  IMAD R83, R14.reuse, 0x36, RZ ;  /* 0x000000360e537824 */ /* 0x040fe200078e02ff */
[----:B------:R-:W-:Y:S01]  /*6140*/  LEA.HI.X.SX32 R5, R3, R18, 0x1, P6 ;  /* 0x0000001203057211 */ /* 0x000fe200030f0eff */
[C---:B------:R-:W-:Y:S01]  /*6150*/  IMAD R87, R14.reuse, 0x38, RZ ;  /* 0x000000380e577824 */ /* 0x040fe200078e02ff */
[----:B------:R-:W-:Y:S01]  /*6160*/  IADD3 R2, P6, PT, R31, R100, RZ ;  /* 0x000000641f027210 */ /* 0x000fe20007fde0ff */
[----:B------:R0:W-:Y:S01]  /*6170*/  STG.E.U16 desc[UR28][R20.64], R10 ;  /* 0x0000000a14007986 */ /* 0x0001e2000c10151c */
[----:B------:R-:W-:Y:S01]  /*6180*/  F2FP.BF16.F32.PACK_AB R24, R25, R24 ;  /* 0x000000181918723e */ /* 0x000fe200000010ff */
[C---:B------:R-:W-:Y:S01]  /*6190*/  IMAD R99, R14.reuse, 0x3e, RZ ;  /* 0x0000003e0e637824 */ /* 0x040fe200078e02ff */
[----:B------:R-:W-:Y:S01]  /*61a0*/  LEA.HI.X.SX32 R3, R33, R18, 0x1, P6 ;  /* 0x0000001221037211 */ /* 0x000fe200030f0eff */
[----:B------:R-:W-:Y:S01]  /*61b0*/  IMAD R33, R14, 0x2a, RZ ;  /* 0x0000002a0e217824 */ /* 0x000fe200078e02ff */
[----:B------:R-:W-:Y:S01]  /*61c0*/  IADD3 R12, P6, PT, R17, R100, RZ ;  /* 0x00000064110c7210 */ /* 0x000fe20007fde0ff */
[----:B------:R1:W-:Y:S01]  /*61d0*/  STG.E.U16 desc[UR28][R4.64], R6 ;  /* 0x0000000604007986 */ /* 0x0003e2000c10151c */
[----:B------:R-:W-:Y:S01]  /*61e0*/  PRMT R8, R24, 0x7632, R8 ;  /* 0x0000763218087816 */ /* 0x000fe20000000008 */
[----:B------:R-:W-:Y:S01]  /*61f0*/  IMAD R32, R14, 0x4e, RZ ;  /* 0x0000004e0e207824 */ /* 0x000fe200078e02ff */
[----:B------:R-:W-:Y:S01]  /*6200*/  LEA.HI.X.SX32 R13, R7, R18, 0x1, P6 ;  /* 0x00000012070d7211 */ /* 0x000fe200030f0eff */
[----:B------:R2:W-:Y:S01]  /*6210*/  STG.E.U16 desc[UR28][R2.64], R22 ;  /* 0x0000001602007986 */ /* 0x0005e2000c10151c */
[----:B------:R-:W-:Y:S01]  /*6220*/  PRMT R7, R22, 0x7632, R7 ;  /* 0x0000763216077816 */ /* 0x000fe20000000007 */
[C---:B------:R-:W-:Y:S01]  /*6230*/  IMAD R119, R14.reuse, 0x25, RZ ;  /* 0x000000250e777824 */ /* 0x040fe200078e02ff */
[----:B0-----:R-:W-:Y:S01]  /*6240*/  IADD3 R20, P6, PT, R61, R100, RZ ;  /* 0x000000643d147210 */ /* 0x001fe20007fde0ff */
[C---:B------:R-:W-:Y:S01]  /*6250*/  IMAD R125, R14.reuse, 0x52, RZ ;  /* 0x000000520e7d7824 */ /* 0x040fe200078e02ff */
[----:B------:R-:W-:Y:S01]  /*6260*/  F2FP.BF16.F32.PACK_AB R26, R27, R26 ;  /* 0x0000001a1b1a723e */ /* 0x000fe200000010ff */
[----:B------:R0:W-:Y:S01]  /*6270*/  STG.E.U16 desc[UR28][R12.64], R7 ;  /* 0x000000070c007986 */ /* 0x0001e2000c10151c */
[----:B------:R-:W-:Y:S01]  /*6280*/  LEA.HI.X.SX32 R21, R63, R18, 0x1, P6 ;  /* 0x000000123f157211 */ /* 0x000fe200030f0eff */
[C---:B-1----:R-:W-:Y:S01]  /*6290*/  IMAD R5, R14.reuse, 0x15, RZ ;  /* 0x000000150e057824 */ /* 0x042fe200078e02ff */
[----:B------:R-:W-:Y:S01]  /*62a0*/  IADD3 R6, P6, PT, R33, R100, RZ ;  /* 0x0000006421067210 */ /* 0x000fe20007fde0ff */
[C---:B------:R-:W-:Y:S01]  /*62b0*/  IMAD R63, R14.reuse, 0x2c, RZ ;  /* 0x0000002c0e3f7824 */ /* 0x040fe200078e02ff */
[----:B------:R-:W-:Y:S01]  /*62c0*/  F2FP.BF16.F32.PACK_AB R28, R29, R28 ;  /* 0x0000001c1d1c723e */ /* 0x000fe200000010ff */
[----:B------:R1:W-:Y:S01]  /*62d0*/  STG.E.U16 desc[UR28][R20.64], R24 ;  /* 0x0000001814007986 */ /* 0x0003e2000c10151c */
[C---:B--2---:R-:W-:Y:S01]  /*62e0*/  IMAD R22, R14.reuse, 0x3a, RZ ;  /* 0x0000003a0e167824 */ /* 0x044fe200078e02ff */
[C---:B------:R-:W-:Y:S01]  /*62f0*/  LEA R23, R14.reuse, -R14, 0x5 ;  /* 0x8000000e0e177211 */ /* 0x040fe200078e28ff */
[----:B------:R-:W-:Y:S01]  /*6300*/  IMAD R27, R14, 0x23, RZ ;  /* 0x000000230e1b7824 */ /* 0x000fe200078e02ff */
[----:B------:R-:W-:Y:S01]  /*6310*/  PRMT R10, R28, 0x7632, R10 ;  /* 0x000076321c0a7816 */ /* 0x000fe2000000000a */
[C---:B------:R-:W-:Y:S01]  /*6320*/  IMAD R123, R14.reuse, 0x54, RZ ;  /* 0x000000540e7b7824 */ /* 0x040fe200078e02ff */
[----:B0-----:R-:W-:Y:S01]  /*6330*/  LEA.HI.X.SX32 R7, R5, R18, 0x1, P6 ;  /* 0x0000001205077211 */ /* 0x001fe200030f0eff */
[C---:B------:R-:W-:Y:S01]  /*6340*/  IMAD R5, R14.reuse, 0x17, RZ ;  /* 0x000000170e057824 */ /* 0x040fe200078e02ff */
[----:B------:R-:W-:Y:S01]  /*6350*/  IADD3 R2, P6, PT, R63, R100, RZ ;  /* 0x000000643f027210 */ /* 0x000fe20007fde0ff */
[C---:B------:R-:W-:Y:S01]  /*6360*/  IMAD R117, R14.reuse, 0x56, RZ ;  /* 0x000000560e757824 */ /* 0x040fe200078e02ff */
[C---:B------:R-:W-:Y:S01]  /*6370*/  SHF.L.U32 R16, R14.reuse, 0x5, RZ ;  /* 0x000000050e107819 */ /* 0x040fe200000006ff */
[----:B------:R0:W-:Y:S01]  /*6380*/  STG.E.U16 desc[UR28][R6.64], R8 ;  /* 0x0000000806007986 */ /* 0x0001e2000c10151c */
[----:B------:R-:W-:Y:S01]  /*6390*/  LEA.HI.X.SX32 R3, R69, R18, 0x1, P6 ;  /* 0x0000001245037211 */ /* 0x000fe200030f0eff */
[C---:B-1----:R-:W-:Y:S01]  /*63a0*/  IMAD R24, R14.reuse, 0x50, RZ ;  /* 0x000000500e187824 */ /* 0x042fe200078e02ff */
[----:B------:R-:W-:Y:S01]  /*63b0*/  IADD3 R4, P6, PT, R67, R100, RZ ;  /* 0x0000006443047210 */ /* 0x000fe20007fde0ff */
[C---:B------:R-:W-:Y:S01]  /*63c0*/  IMAD R115, R14.reuse, 0x58, RZ ;  /* 0x000000580e737824 */ /* 0x040fe200078e02ff */
[-C--:B------:R-:W-:Y:S01]  /*63d0*/  LEA.HI.X.SX32 R27, R27, R18.reuse, 0x1, P2 ;  /* 0x000000121b1b7211 */ /* 0x080fe200010f0eff */
[----:B------:R1:W-:Y:S01]  /*63e0*/  STG.E.U16 desc[UR28][R2.64], R26 ;  /* 0x0000001a02007986 */ /* 0x0003e2000c10151c */
[----:B------:R-:W-:Y:S01]  /*63f0*/  LEA.HI.X.SX32 R5, R5, R18, 0x1, P6 ;  /* 0x0000001205057211 */ /* 0x000fe200030f0eff */
[C---:B------:R-:W-:Y:S01]  /*6400*/  IMAD R25, R14.reuse, 0x5a, RZ ;  /* 0x0000005a0e197824 */ /* 0x040fe200078e02ff */
[----:B------:R-:W-:Y:S01]  /*6410*/  IADD3 R12, P6, PT, R71, R100, RZ ;  /* 0x00000064470c7210 */ /* 0x000fe20007fde0ff */
[C---:B------:R-:W-:Y:S01]  /*6420*/  IMAD R29, R14.reuse, 0x29, RZ ;  /* 0x000000290e1d7824 */ /* 0x040fe200078e02ff */
[-C--:B------:R-:W-:Y:S01]  /*6430*/  LEA.HI.X.SX32 R31, R31, R18.reuse, 0x1, P1 ;  /* 0x000000121f1f7211 */ /* 0x080fe200008f0eff */
[C---:B0-----:R-:W-:Y:S01]  /*6440*/  IMAD R7, R14.reuse, 0x1b, RZ ;  /* 0x0000001b0e077824 */ /* 0x041fe200078e02ff */
[----:B------:R-:W-:Y:S01]  /*6450*/  LEA.HI.X.SX32 R13, R65, R18, 0x1, P6 ;  /* 0x00000012410d7211 */ /* 0x000fe200030f0eff */
[C---:B------:R-:W-:Y:S01]  /*6460*/  IMAD R72, R14.reuse, 0x2b, RZ ;  /* 0x0000002b0e487824 */ /* 0x040fe200078e02ff */
[----:B------:R-:W-:Y:S01]  /*6470*/  IADD3 R20, P6, PT, R75, R100, RZ ;  /* 0x000000644b147210 */ /* 0x000fe20007fde0ff */
[C---:B------:R-:W-:Y:S01]  /*6480*/  IMAD R65, R14.reuse, 0x2d, RZ ;  /* 0x0000002d0e417824 */ /* 0x040fe200078e02ff */
[----:B------:R-:W-:Y:S01]  /*6490*/  F2FP.BF16.F32.PACK_AB R114, R91, R93 ;  /* 0x0000005d5b72723e */ /* 0x000fe200000010ff */
[----:B------:R-:W-:Y:S01]  /*64a0*/  IMAD R97, R14, 0x5c, RZ ;  /* 0x0000005c0e617824 */ /* 0x000fe200078e02ff */
[----:B-1----:R-:W-:Y:S01]  /*64b0*/  PRMT R3, R26, 0x7632, R3 ;  /* 0x000076321a037816 */ /* 0x002fe20000000003 */
[C---:B------:R-:W-:Y:S01]  /*64c0*/  IMAD R26, R14.reuse, 0x3c, RZ ;  /* 0x0000003c0e1a7824 */ /* 0x040fe200078e02ff */
[----:B------:R-:W-:Y:S01]  /*64d0*/  LEA.HI.X.SX32 R21, R19, R18, 0x1, P6 ;  /* 0x0000001213157211 */ /* 0x000fe200030f0eff */
[C---:B------:R-:W-:Y:S01]  /*64e0*/  IMAD R19, R14.reuse, 0x1d, RZ ;  /* 0x0000001d0e137824 */ /* 0x040fe200078e02ff */
[----:B------:R-:W-:Y:S01]  /*64f0*/  IADD3 R2, P6, PT, R79, R100, RZ ;  /* 0x000000644f027210 */ /* 0x000fe20007fde0ff */
[----:B------:R0:W-:Y:S01]  /*6500*/  STG.E.U16 desc[UR28][R4.64], R3 ;  /* 0x0000000304007986 */ /* 0x0001e2000c10151c */
[----:B------:R-:W-:Y:S01]  /*6510*/  IMAD R68, R14, 0x5e, RZ ;  /* 0x0000005e0e447824 */ /* 0x000fe200078e02ff */
[----:B------:R-:W-:Y:S01]  /*6520*/  F2FP.BF16.F32.PACK_AB R112, R30, R112 ;  /* 0x000000701e70723e */ /* 0x000fe200000010ff */
[C---:B------:R-:W-:Y:S01]  /*6530*/  IMAD R70, R14.reuse, 0x60, RZ ;  /* 0x000000600e467824 */ /* 0x040fe200078e02ff */
[----:B------:R1:W-:Y:S01]  /*6540*/  STG.E.U16 desc[UR28][R12.64], R28 ;  /* 0x0000001c0c007986 */ /* 0x0003e2000c10151c */
[C---:B------:R-:W-:Y:S01]  /*6550*/  IMAD R89, R14.reuse, 0x62, RZ ;  /* 0x000000620e597824 */ /* 0x040fe200078e02ff */
[----:B------:R-:W-:Y:S01]  /*6560*/  F2FP.BF16.F32.PACK_AB R34, R35, R34 ;  /* 0x000000222322723e */ /* 0x000fe200000010ff */
[C---:B------:R-:W-:Y:S01]  /*6570*/  IMAD R74, R14.reuse, 0x64, RZ ;  /* 0x000000640e4a7824 */ /* 0x040fe200078e02ff */
[----:B------:R2:W-:Y:S01]  /*6580*/  STG.E.U16 desc[UR28][R20.64], R10 ;  /* 0x0000000a14007986 */ /* 0x0005e2000c10151c */
[C---:B------:R-:W-:Y:S01]  /*6590*/  IMAD R76, R14.reuse, 0x66, RZ ;  /* 0x000000660e4c7824 */ /* 0x040fe200078e02ff */
[----:B------:R-:W-:Y:S01]  /*65a0*/  F2FP.BF16.F32.PACK_AB R36, R37, R36 ;  /* 0x000000242524723e */ /* 0x000fe200000010ff */
[C---:B------:R-:W-:Y:S01]  /*65b0*/  IMAD R69, R14.reuse, 0x2f, RZ ;  /* 0x0000002f0e457824 */ /* 0x040fe200078e02ff */
[----:B0-----:R-:W-:Y:S01]  /*65c0*/  LEA.HI.X.SX32 R3, R15, R18, 0x1, P6 ;  /* 0x000000120f037211 */ /* 0x001fe200030f0eff */
[C---:B------:R-:W-:Y:S01]  /*65d0*/  IMAD R73, R14.reuse, 0x31, RZ ;  /* 0x000000310e497824 */ /* 0x040fe200078e02ff */
[----:B------:R-:W-:Y:S01]  /*65e0*/  IADD3 R4, P6, PT, R83, R100, RZ ;  /* 0x0000006453047210 */ /* 0x000fe20007fde0ff */
[C---:B------:R-:W-:Y:S01]  /*65f0*/  IMAD R77, R14.reuse, 0x33, RZ ;  /* 0x000000330e4d7824 */ /* 0x040fe200078e02ff */
[----:B------:R-:W-:Y:S01]  /*6600*/  F2FP.BF16.F32.PACK_AB R38, R39, R38 ;  /* 0x000000262726723e */ /* 0x000fe200000010ff */
[C---:B-1----:R-:W-:Y:S01]  /*6610*/  IMAD R28, R14.reuse, 0x4c, RZ ;  /* 0x0000004c0e1c7824 */ /* 0x042fe200078e02ff */
[----:B------:R-:W-:Y:S01]  /*6620*/  LEA.HI.X.SX32 R5, R7, R18, 0x1, P6 ;  /* 0x0000001207057211 */ /* 0x000fe200030f0eff */
[C---:B------:R-:W-:Y:S01]  /*6630*/  IMAD R78, R14.reuse, 0x68, RZ ;  /* 0x000000680e4e7824 */ /* 0x040fe200078e02ff */
[----:B------:R-:W-:Y:S01]  /*6640*/  IADD3 R6, P6, PT, R87, R100, RZ ;  /* 0x0000006457067210 */ /* 0x000fe20007fde0ff */
[C---:B--2---:R-:W-:Y:S01]  /*6650*/  IMAD R21, R14.reuse, 0x27, RZ ;  /* 0x000000270e157824 */ /* 0x044fe200078e02ff */
[C---:B------:R-:W-:Y:S01]  /*6660*/  LEA R20, R14.reuse, R14, 0x5 ;  /* 0x0000000e0e147211 */ /* 0x040fe200078e28ff */
[C---:B------:R-:W-:Y:S01]  /*6670*/  IMAD R80, R14.reuse, 0x6a, RZ ;  /* 0x0000006a0e507824 */ /* 0x040fe200078e02ff */
[----:B------:R-:W-:Y:S01]  /*6680*/  LEA.HI.X.SX32 R7, R9, R18, 0x1, P6 ;  /* 0x0000001209077211 */ /* 0x000fe200030f0eff */
[----:B------:R-:W-:Y:S01]  /*6690*/  IMAD R82, R14, 0x6c, RZ ;  /* 0x0000006c0e527824 */ /* 0x000fe200078e02ff */
[----:B------:R-:W-:Y:S01]  /*66a0*/  IADD3 R8, P6, PT, R22, R100, RZ ;  /* 0x0000006416087210 */ /* 0x000fe20007fde0ff */
[C---:B------:R-:W-:Y:S01]  /*66b0*/  IMAD R84, R14.reuse, 0x6e, RZ ;  /* 0x0000006e0e547824 */ /* 0x040fe200078e02ff */
[----:B------:R0:W-:Y:S01]  /*66c0*/  STG.E.U16 desc[UR28][R2.64], R114 ;  /* 0x0000007202007986 */ /* 0x0001e2000c10151c */
[C---:B------:R-:W-:Y:S01]  /*66d0*/  IMAD R86, R14.reuse, 0x70, RZ ;  /* 0x000000700e567824 */ /* 0x040fe200078e02ff */
[----:B------:R-:W-:Y:S01]  /*66e0*/  LEA.HI.X.SX32 R9, R19, R18, 0x1, P6 ;  /* 0x0000001213097211 */ /* 0x000fe200030f0eff */
[----:B------:R-:W-:Y:S01]  /*66f0*/  IMAD R88, R14, 0x72, RZ ;  /* 0x000000720e587824 */ /* 0x000fe200078e02ff */
[----:B------:R-:W-:Y:S01]  /*6700*/  IADD3 R10, P6, PT, R26, R100, RZ ;  /* 0x000000641a0a7210 */ /* 0x000fe20007fde0ff */
[----:B------:R-:W-:Y:S01]  /*6710*/  IMAD R81, R14, 0x35, RZ ;  /* 0x000000350e517824 */ /* 0x000fe200078e02ff */
[-C--:B------:R-:W-:Y:S01]  /*6720*/  LEA.HI.X.SX32 R19, R20, R18.reuse, 0x1, P5 ;  /* 0x0000001214137211 */ /* 0x080fe200028f0eff */
[C---:B------:R-:W-:Y:S01]  /*6730*/  IMAD R85, R14.reuse, 0x37, RZ ;  /* 0x000000370e557824 */ /* 0x040fe200078e02ff */
[----:B------:R-:W-:Y:S01]  /*6740*/  LEA.HI.X.SX32 R11, R11, R18, 0x1, P6 ;  /* 0x000000120b0b7211 */ /* 0x000fe200030f0eff */
[C---:B------:R-:W-:Y:S01]  /*6750*/  IMAD R95, R14.reuse, 0x39, RZ ;  /* 0x000000390e5f7824 */ /* 0x040fe200078e02ff */
[-C--:B------:R-:W-:Y:S01]  /*6760*/  IADD3 R12, P6, PT, R99, R100.reuse, RZ ;  /* 0x00000064630c7210 */ /* 0x080fe20007fde0ff */
[----:B------:R-:W-:Y:S01]  /*6770*/  IMAD R90, R14, 0x74, RZ ;  /* 0x000000740e5a7824 */ /* 0x000fe200078e02ff */
[----:B------:R-:W-:Y:S01]  /*6780*/  IADD3 R20, P5, PT, R32, R100, RZ ;  /* 0x0000006420147210 */ /* 0x000fe20007fbe0ff */
[C---:B------:R-:W-:Y:S01]  /*6790*/  IMAD R92, R14.reuse, 0x76, RZ ;  /* 0x000000760e5c7824 */ /* 0x040fe200078e02ff */
[----:B------:R-:W-:Y:S01]  /*67a0*/  LEA.HI.X.SX32 R13, R23, R18, 0x1, P6 ;  /* 0x00000012170d7211 */ /* 0x000fe200030f0eff */
[C---:B------:R-:W-:Y:S01]  /*67b0*/  IMAD R94, R14.reuse, 0x78, RZ ;  /* 0x000000780e5e7824 */ /* 0x040fe200078e02ff */
[C---:B------:R-:W-:Y:S01]  /*67c0*/  LEA RZ, P6, R14.reuse, R100, 0x6 ;  /* 0x000000640eff7211 */ /* 0x040fe200078c30ff */
[C---:B------:R-:W-:Y:S01]  /*67d0*/  IMAD R96, R14.reuse, 0x7a, RZ ;  /* 0x0000007a0e607824 */ /* 0x040fe200078e02ff */
[-C--:B------:R-:W-:Y:S01]  /*67e0*/  LEA.HI.X.SX32 R23, R59, R18.reuse, 0x1, P3 ;  /* 0x000000123b177211 */ /* 0x080fe200018f0eff */
[----:B------:R-:W-:Y:S01]  /*67f0*/  IMAD R98, R14, 0x7c, RZ ;  /* 0x0000007c0e627824 */ /* 0x000fe200078e02ff */
[----:B------:R-:W-:Y:S01]  /*6800*/  LEA.HI.X.SX32 R15, R16, R18, 0x1, P6 ;  /* 0x00000012100f7211 */ /* 0x000fe200030f0eff */
[----:B------:R-:W-:Y:S01]  /*6810*/  IMAD R101, R14, 0x7e, RZ ;  /* 0x0000007e0e657824 */ /* 0x000fe200078e02ff */
[-C--:B------:R-:W-:Y:S01]  /*6820*/  IADD3 R16, P6, PT, R28, R100.reuse, RZ ;  /* 0x000000641c107210 */ /* 0x080fe20007fde0ff */
[----:B------:R-:W1:Y:S01]  /*6830*/  LDCU UR4, c[0x0][0x3ec] ;  /* 0x00007d80ff0477ac */ /* 0x000e620008000800 */
[----:B------:R-:W-:Y:S01]  /*6840*/  IADD3 R24, P3, PT, R24, R100, RZ ;  /* 0x0000006418187210 */ /* 0x000fe20007f7e0ff */
[----:B------:R-:W-:Y:S01]  /*6850*/  IMAD R30, R113, 0x48, R58 ;  /* 0x00000048711e7824 */ /* 0x000fe200078e023a */
[----:B------:R-:W-:-:S02]  /*6860*/  LEA.HI.X.SX32 R59, R119, R18, 0x1, P4 ;  /* 0x00000012773b7211 */ /* 0x000fc400020f0eff */
[-C--:B------:R-:W-:Y:S02]  /*6870*/  LEA.HI.X.SX32 R17, R17, R18.reuse, 0x1, P6 ;  /* 0x0000001211117211 */ /* 0x080fe400030f0eff */
[----:B------:R-:W-:Y:S02]  /*6880*/  LEA.HI.X.SX32 R21, R21, R18, 0x1, P5 ;  /* 0x0000001215157211 */ /* 0x000fe400028f0eff */
[-C--:B------:R-:W-:Y:S02]  /*6890*/  IADD3 R28, P2, PT, R125, R100.reuse, RZ ;  /* 0x000000647d1c7210 */ /* 0x080fe40007f5e0ff */
[-C--:B------:R-:W-:Y:S02]  /*68a0*/  IADD3 R32, P1, PT, R123, R100.reuse, RZ ;  /* 0x000000647b207210 */ /* 0x080fe40007f3e0ff */
[-C--:B------:R-:W-:Y:S02]  /*68b0*/  IADD3 R60, P4, PT, R117, R100.reuse, RZ ;  /* 0x00000064753c7210 */ /* 0x080fe40007f9e0ff */
[----:B------:R-:W-:-:S02]  /*68c0*/  IADD3 R62, P6, PT, R115, R100, RZ ;  /* 0x00000064733e7210 */ /* 0x000fc40007fde0ff */
[----:B------:R-:W-:Y:S01]  /*68d0*/  IADD3 R64, P5, PT, R25, R100, RZ ;  /* 0x0000006419407210 */ /* 0x000fe20007fbe0ff */
[----:B-1----:R-:W-:Y:S01]  /*68e0*/  UIMAD UR4, UR10, UR4, URZ ;  /* 0x000000040a0472a4 */ /* 0x002fe2000f8e02ff */
[-C--:B------:R-:W-:Y:S02]  /*68f0*/  LEA.HI.X.SX32 R25, R61, R18.reuse, 0x1, P3 ;  /* 0x000000123d197211 */ /* 0x080fe400018f0eff */
[-C--:B------:R-:W-:Y:S01]  /*6900*/  LEA.HI.X.SX32 R29, R29, R18.reuse, 0x1, P2 ;  /* 0x000000121d1d7211 */ /* 0x080fe200010f0eff */
[----:B------:R-:W-:Y:S01]  /*6910*/  USHF.L.U32 UR6, UR4, 0x2, URZ ;  /* 0x0000000204067899 */ /* 0x000fe200080006ff */
[-C--:B------:R-:W-:Y:S01]  /*6920*/  LEA.HI.X.SX32 R33, R33, R18.reuse, 0x1, P1 ;  /* 0x0000001221217211 */ /* 0x080fe200008f0eff */
[----:B------:R-:W-:Y:S01]  /*6930*/  UIMAD.WIDE UR4, UR4, 0x4, URZ ;  /* 0x00000004040478a5 */ /* 0x000fe2000f8e02ff */
[-C--:B------:R-:W-:Y:S02]  /*6940*/  LEA.HI.X.SX32 R61, R72, R18.reuse, 0x1, P4 ;  /* 0x00000012483d7211 */ /* 0x080fe400020f0eff */
[----:B------:R-:W-:-:S02]  /*6950*/  LEA.HI.X.SX32 R63, R63, R18, 0x1, P6 ;  /* 0x000000123f3f7211 */ /* 0x000fc400030f0eff */
[----:B------:R-:W-:Y:S02]  /*6960*/  LEA.HI.X.SX32 R65, R65, R18, 0x1, P5 ;  /* 0x0000001241417211 */ /* 0x000fe400028f0eff */
[-C--:B------:R-:W-:Y:S01]  /*6970*/  IADD3 R66, P3, PT, R97, R100.reuse, RZ ;  /* 0x0000006461427210 */ /* 0x080fe20007f7e0ff */
[----:B------:R-:W-:Y:S01]  /*6980*/  IMAD R97, R14, 0x3d, RZ ;  /* 0x0000003d0e617824 */ /* 0x000fe200078e02ff */
[-C--:B------:R-:W-:Y:S02]  /*6990*/  IADD3 R68, P2, PT, R68, R100.reuse, RZ ;  /* 0x0000006444447210 */ /* 0x080fe40007f5e0ff */
[-C--:B------:R-:W-:Y:S02]  /*69a0*/  IADD3 R70, P1, PT, R70, R100.reuse, RZ ;  /* 0x0000006446467210 */ /* 0x080fe40007f3e0ff */
[-C--:B------:R-:W-:Y:S02]  /*69b0*/  IADD3 R72, P4, PT, R89, R100.reuse, RZ ;  /* 0x0000006459487210 */ /* 0x080fe40007f9e0ff */
[----:B------:R-:W-:-:S02]  /*69c0*/  IADD3 R74, P6, PT, R74, R100, RZ ;  /* 0x000000644a4a7210 */ /* 0x000fc40007fde0ff */
[----:B------:R-:W-:Y:S02]  /*69d0*/  IADD3 R76, P5, PT, R76, R100, RZ ;  /* 0x000000644c4c7210 */ /* 0x000fe40007fbe0ff */
[-C--:B------:R-:W-:Y:S02]  /*69e0*/  LEA.HI.X.SX32 R67, R67, R18.reuse, 0x1, P3 ;  /* 0x0000001243437211 */ /* 0x080fe400018f0eff */
[-C--:B------:R-:W-:Y:S02]  /*69f0*/  LEA.HI.X.SX32 R69, R69, R18.reuse, 0x1, P2 ;  /* 0x0000001245457211 */ /* 0x080fe400010f0eff */
[-C--:B------:R-:W-:Y:S02]  /*6a00*/  LEA.HI.X.SX32 R71, R71, R18.reuse, 0x1, P1 ;  /* 0x0000001247477211 */ /* 0x080fe400008f0eff */
[-C--:B------:R-:W-:Y:S02]  /*6a10*/  LEA.HI.X.SX32 R73, R73, R18.reuse, 0x1, P4 ;  /* 0x0000001249497211 */ /* 0x080fe400020f0eff */
[----:B------:R-:W-:-:S02]  /*6a20*/  LEA.HI.X.SX32 R75, R75, R18, 0x1, P6 ;  /* 0x000000124b4b7211 */ /* 0x000fc400030f0eff */
[----:B------:R-:W-:Y:S02]  /*6a30*/  LEA.HI.X.SX32 R77, R77, R18, 0x1, P5 ;  /* 0x000000124d4d7211 */ /* 0x000fe400028f0eff */
[-C--:B------:R-:W-:Y:S02]  /*6a40*/  IADD3 R78, P3, PT, R78, R100.reuse, RZ ;  /* 0x000000644e4e7210 */ /* 0x080fe40007f7e0ff */
[-C--:B------:R-:W-:Y:S02]  /*6a50*/  IADD3 R80, P2, PT, R80, R100.reuse, RZ ;  /* 0x0000006450507210 */ /* 0x080fe40007f5e0ff */
[-C--:B------:R-:W-:Y:S02]  /*6a60*/  IADD3 R82, P1, PT, R82, R100.reuse, RZ ;  /* 0x0000006452527210 */ /* 0x080fe40007f3e0ff */
[-C--:B------:R-:W-:Y:S02]  /*6a70*/  IADD3 R84, P4, PT, R84, R100.reuse, RZ ;  /* 0x0000006454547210 */ /* 0x080fe40007f9e0ff */
[----:B------:R-:W-:-:S02]  /*6a80*/  IADD3 R86, P6, PT, R86, R100, RZ ;  /* 0x0000006456567210 */ /* 0x000fc40007fde0ff */
[----:B------:R-:W-:Y:S02]  /*6a90*/  IADD3 R88, P5, PT, R88, R100, RZ ;  /* 0x0000006458587210 */ /* 0x000fe40007fbe0ff */
[----:B0-----:R-:W-:Y:S02]  /*6aa0*/  PRMT R3, R114, 0x7632, R3 ;  /* 0x0000763272037816 */ /* 0x001fe40000000003 */
[-C--:B------:R-:W-:Y:S02]  /*6ab0*/  LEA.HI.X.SX32 R79, R79, R18.reuse, 0x1, P3 ;  /* 0x000000124f4f7211 */ /* 0x080fe400018f0eff */
[-C--:B------:R-:W-:Y:S01]  /*6ac0*/  LEA.HI.X.SX32 R81, R81, R18.reuse, 0x1, P2 ;  /* 0x0000001251517211 */ /* 0x080fe200010f0eff */
[----:B------:R0:W-:Y:S01]  /*6ad0*/  STG.E.U16 desc[UR28][R4.64], R3 ;  /* 0x0000000304007986 */ /* 0x0001e2000c10151c */
[-C--:B------:R-:W-:Y:S02]  /*6ae0*/  LEA.HI.X.SX32 R83, R83, R18.reuse, 0x1, P1 ;  /* 0x0000001253537211 */ /* 0x080fe400008f0eff */
[-C--:B------:R-:W-:Y:S01]  /*6af0*/  LEA.HI.X.SX32 R85, R85, R18.reuse, 0x1, P4 ;  /* 0x0000001255557211 */ /* 0x080fe200020f0eff */
[----:B------:R-:W-:Y:S01]  /*6b00*/  STG.E.U16 desc[UR28][R6.64], R112 ;  /* 0x0000007006007986 */ /* 0x000fe2000c10151c */
[----:B------:R-:W-:-:S02]  /*6b10*/  LEA.HI.X.SX32 R87, R87, R18, 0x1, P6 ;  /* 0x0000001257577211 */ /* 0x000fc400030f0eff */
[----:B------:R-:W-:Y:S01]  /*6b20*/  LEA.HI.X.SX32 R89, R95, R18, 0x1, P5 ;  /* 0x000000125f597211 */ /* 0x000fe200028f0eff */
[----:B------:R-:W-:Y:S01]  /*6b30*/  IMAD R95, R14, 0x3b, RZ ;  /* 0x0000003b0e5f7824 */ /* 0x000fe200078e02ff */
[-C--:B------:R-:W-:Y:S02]  /*6b40*/  IADD3 R90, P3, PT, R90, R100.reuse, RZ ;  /* 0x000000645a5a7210 */ /* 0x080fe40007f7e0ff */
[-C--:B------:R-:W-:Y:S02]  /*6b50*/  IADD3 R92, P2, PT, R92, R100.reuse, RZ ;  /* 0x000000645c5c7210 */ /* 0x080fe40007f5e0ff */
[-C--:B------:R-:W-:Y:S02]  /*6b60*/  IADD3 R94, P1, PT, R94, R100.reuse, RZ ;  /* 0x000000645e5e7210 */ /* 0x080fe40007f3e0ff */
[-C--:B------:R-:W-:Y:S02]  /*6b70*/  IADD3 R96, P4, PT, R96, R100.reuse, RZ ;  /* 0x0000006460607210 */ /* 0x080fe40007f9e0ff */
[----:B------:R-:W-:-:S02]  /*6b80*/  IADD3 R98, P6, PT, R98, R100, RZ ;  /* 0x0000006462627210 */ /* 0x000fc40007fde0ff */
[----:B------:R-:W-:Y:S02]  /*6b90*/  IADD3 R100, P5, PT, R101, R100, RZ ;  /* 0x0000006465647210 */ /* 0x000fe40007fbe0ff */
[----:B------:R-:W-:Y:S02]  /*6ba0*/  PRMT R2, R112, 0x7632, R2 ;  /* 0x0000763270027816 */ /* 0x000fe40000000002 */
[----:B------:R-:W-:Y:S02]  /*6bb0*/  LEA R101, R14, -R14, 0x6 ;  /* 0x8000000e0e657211 */ /* 0x000fe400078e30ff */
[----:B0-----:R-:W-:Y:S01]  /*6bc0*/  PRMT R5, R34, 0x7632, R5 ;  /* 0x0000763222057816 */ /* 0x001fe20000000005 */
[----:B------:R0:W-:Y:S01]  /*6bd0*/  STG.E.U16 desc[UR28][R8.64], R2 ;  /* 0x0000000208007986 */ /* 0x0001e2000c10151c */
[-C--:B------:R-:W-:Y:S02]  /*6be0*/  LEA.HI.X.SX32 R93, R95, R18.reuse, 0x1, P2 ;  /* 0x000000125f5d7211 */ /* 0x080fe400010f0eff */
[-C--:B------:R-:W-:Y:S01]  /*6bf0*/  LEA.HI.X.SX32 R91, R22, R18.reuse, 0x1, P3 ;  /* 0x00000012165b7211 */ /* 0x080fe200018f0eff */
[----:B------:R-:W-:Y:S01]  /*6c00*/  STG.E.U16 desc[UR28][R10.64], R34 ;  /* 0x000000220a007986 */ /* 0x000fe2000c10151c */
[-C--:B------:R-:W-:Y:S01]  /*6c10*/  LEA.HI.X.SX32 R95, R26, R18.reuse, 0x1, P1 ;  /* 0x000000121a5f7211 */ /* 0x080fe200008f0eff */
[--C-:B------:R-:W-:Y:S01]  /*6c20*/  IMAD R22, R113, 0x44, R58.reuse ;  /* 0x0000004471167824 */ /* 0x100fe200078e023a */
[-C--:B------:R-:W-:Y:S01]  /*6c30*/  LEA.HI.X.SX32 R97, R97, R18.reuse, 0x1, P4 ;  /* 0x0000001261617211 */ /* 0x080fe200020f0eff */
[----:B------:R1:W-:Y:S01]  /*6c40*/  STG.E.U16 desc[UR28][R12.64], R5 ;  /* 0x000000050c007986 */ /* 0x0003e2000c10151c */
[-C--:B------:R-:W-:Y:S01]  /*6c50*/  LEA.HI.X.SX32 R99, R99, R18.reuse, 0x1, P6 ;  /* 0x0000001263637211 */ /* 0x080fe200030f0eff */
[--C-:B------:R-:W-:Y:S01]  /*6c60*/  IMAD R26, R113, 0x46, R58.reuse ;  /* 0x00000046711a7824 */ /* 0x100fe200078e023a */
[----:B------:R-:W-:Y:S01]  /*6c70*/  LEA.HI.X.SX32 R101, R101, R18, 0x1, P5 ;  /* 0x0000001265657211 */ /* 0x000fe200028f0eff */
[C-C-:B------:R-:W-:Y:S01]  /*6c80*/  IMAD R18, R113.reuse, 0x42, R58.reuse ;  /* 0x0000004271127824 */ /* 0x140fe200078e023a */
[C---:B------:R-:W-:Y:S01]  /*6c90*/  LEA R14, R113.reuse, R58, 0x6 ;  /* 0x0000003a710e7211 */ /* 0x040fe200078e30ff */
[----:B------:R-:W-:Y:S01]  /*6ca0*/  IMAD R58, R113, 0x4a, R58 ;  /* 0x0000004a713a7824 */ /* 0x000fe200078e023a */
[----:B0-----:R-:W-:-:S02]  /*6cb0*/  PRMT R9, R36, 0x7632, R9 ;  /* 0x0000763224097816 */ /* 0x001fc40000000009 */
[----:B------:R-:W-:Y:S01]  /*6cc0*/  F2FP.BF16.F32.PACK_AB R40, R41, R40 ;  /* 0x000000282928723e */ /* 0x000fe200000010ff */
[----:B------:R0:W-:Y:S01]  /*6cd0*/  STG.E.U16 desc[UR28][R14.64], R36 ;  /* 0x000000240e007986 */ /* 0x0001e2000c10151c */
[----:B------:R-:W-:Y:S01]  /*6ce0*/  F2FP.BF16.F32.PACK_AB R42, R43, R42 ;  /* 0x0000002a2b2a723e */ /* 0x000fe200000010ff */
[----:B-1----:R-:W1:Y:S01]  /*6cf0*/  LDC.64 R4, c[0x0][0x3a0] ;  /* 0x0000e800ff047b82 */ /* 0x002e620000000a00 */
[----:B------:R-:W-:Y:S01]  /*6d00*/  PRMT R13, R38, 0x7632, R13 ;  /* 0x00007632260d7816 */ /* 0x000fe2000000000d */
[----:B------:R-:W-:Y:S01]  /*6d10*/  STG.E.U16 desc[UR28][R18.64], R9 ;  /* 0x0000000912007986 */ /* 0x000fe2000c10151c */
[----:B------:R-:W-:Y:S02]  /*6d20*/  PRMT R2, R40, 0x7632, R2 ;  /* 0x0000763228027816 */ /* 0x000fe40000000002 */
[----:B------:R-:W-:Y:S01]  /*6d30*/  F2FP.BF16.F32.PACK_AB R44, R45, R44 ;  /* 0x0000002c2d2c723e */ /* 0x000fe200000010ff */
[----:B------:R-:W-:Y:S01]  /*6d40*/  STG.E.U16 desc[UR28][R22.64], R38 ;  /* 0x0000002616007986 */ /* 0x000fe2000c10151c */
[----:B------:R-:W-:-:S02]  /*6d50*/  PRMT R10, R42, 0x7632, R10 ;  /* 0x000076322a0a7816 */ /* 0x000fc4000000000a */
[----:B------:R-:W-:Y:S01]  /*6d60*/  F2FP.BF16.F32.PACK_AB R46, R47, R46 ;  /* 0x0000002e2f2e723e */ /* 0x000fe200000010ff */
[----:B------:R-:W-:Y:S01]  /*6d70*/  STG.E.U16 desc[UR28][R26.64], R13 ;  /* 0x0000000d1a007986 */ /* 0x000fe2000c10151c */
[----:B0-----:R-:W-:Y:S02]  /*6d80*/  PRMT R14, R44, 0x7632, R14 ;  /* 0x000076322c0e7816 */ /* 0x001fe4000000000e */
[----:B------:R-:W-:Y:S01]  /*6d90*/  F2FP.BF16.F32.PACK_AB R48, R49, R48 ;  /* 0x000000303130723e */ /* 0x000fe200000010ff */
[----:B------:R0:W-:Y:S01]  /*6da0*/  STG.E.U16 desc[UR28][R30.64], R40 ;  /* 0x000000281e007986 */ /* 0x0001e2000c10151c */
[----:B------:R-:W-:Y:S02]  /*6db0*/  F2FP.BF16.F32.PACK_AB R50, R51, R50 ;  /* 0x000000323332723e */ /* 0x000fe400000010ff */
[----:B------:R-:W-:Y:S01]  /*6dc0*/  F2FP.BF16.F32.PACK_AB R52, R53, R52 ;  /* 0x000000343534723e */ /* 0x000fe200000010ff */
[----:B------:R2:W-:Y:S01]  /*6dd0*/  STG.E.U16 desc[UR28][R58.64], R2 ;  /* 0x000000023a007986 */ /* 0x0005e2000c10151c */
[----:B------:R-:W-:-:S02]  /*6de0*/  PRMT R34, R50, 0x7632, R34 ;  /* 0x0000763232227816 */ /* 0x000fc40000000022 */
[----:B------:R-:W-:Y:S01]  /*6df0*/  F2FP.BF16.F32.PACK_AB R54, R55, R54 ;  /* 0x000000363736723e */ /* 0x000fe200000010ff */
[----:B------:R3:W-:Y:S01]  /*6e00*/  STG.E.U16 desc[UR28][R16.64], R42 ;  /* 0x0000002a10007986 */ /* 0x0007e2000c10151c */
[----:B------:R-:W-:Y:S02]  /*6e10*/  PRMT R36, R52, 0x7632, R36 ;  /* 0x0000763234247816 */ /* 0x000fe40000000024 */
[----:B------:R-:W-:Y:S01]  /*6e20*/  F2FP.BF16.F32.PACK_AB R56, R57, R56 ;  /* 0x000000383938723e */ /* 0x000fe200000010ff */
[----:B------:R-:W-:Y:S01]  /*6e30*/  STG.E.U16 desc[UR28][R20.64], R10 ;  /* 0x0000000a14007986 */ /* 0x000fe2000c10151c */
[----:B0-----:R-:W-:Y:S02]  /*6e40*/  PRMT R30, R46, 0x7632, R30 ;  /* 0x000076322e1e7816 */ /* 0x001fe4000000001e */
[----:B------:R-:W-:Y:S01]  /*6e50*/  PRMT R38, R54, 0x7632, R38 ;  /* 0x0000763236267816 */ /* 0x000fe20000000026 */
[----:B------:R0:W-:Y:S01]  /*6e60*/  STG.E.U16 desc[UR28][R24.64], R44 ;  /* 0x0000002c18007986 */ /* 0x0001e2000c10151c */
[----:B--2---:R-:W-:-:S02]  /*6e70*/  PRMT R2, R48, 0x7632, R2 ;  /* 0x0000763230027816 */ /* 0x004fc40000000002 */
[----:B------:R-:W-:Y:S01]  /*6e80*/  F2FP.BF16.F32.PACK_AB R0, R102, R0 ;  /* 0x000000006600723e */ /* 0x000fe200000010ff */
[----:B------:R-:W-:Y:S01]  /*6e90*/  STG.E.U16 desc[UR28][R28.64], R14 ;  /* 0x0000000e1c007986 */ /* 0x000fe2000c10151c */
[----:B------:R-:W-:Y:S02]  /*6ea0*/  PRMT R40, R56, 0x7632, R40 ;  /* 0x0000763238287816 */ /* 0x000fe40000000028 */
[----:B------:R-:W-:Y:S01]  /*6eb0*/  F2FP.BF16.F32.PACK_AB R103, R104, R103 ;  /* 0x000000676867723e */ /* 0x000fe200000010ff */
[----:B------:R2:W-:Y:S01]  /*6ec0*/  STG.E.U16 desc[UR28][R32.64], R46 ;  /* 0x0000002e20007986 */ /* 0x0005e2000c10151c */
[----:B---3--:R-:W-:Y:S02]  /*6ed0*/  PRMT R42, R0, 0x7632, R42 ;  /* 0x00007632002a7816 */ /* 0x008fe4000000002a */
[----:B------:R-:W-:Y:S01]  /*6ee0*/  F2FP.BF16.F32.PACK_AB R105, R106, R105 ;  /* 0x000000696a69723e */ /* 0x000fe200000010ff */
[----:B------:R-:W-:Y:S01]  /*6ef0*/  STG.E.U16 desc[UR28][R60.64], R30 ;  /* 0x0000001e3c007986 */ /* 0x000fe2000c10151c */
[----:B------:R-:W-:-:S02]  /*6f00*/  SHF.L.U32 R3, R121, 0x2, RZ ;  /* 0x0000000279037819 */ /* 0x000fc400000006ff */
[----:B0-----:R-:W-:Y:S01]  /*6f10*/  PRMT R44, R103, 0x7632, R44 ;  /* 0x00007632672c7816 */ /* 0x001fe2000000002c */
[----:B------:R0:W-:Y:S01]  /*6f20*/  STG.E.U16 desc[UR28][R62.64], R48 ;  /* 0x000000303e007986 */ /* 0x0001e2000c10151c */
[----:B------:R-:W-:Y:S02]  /*6f30*/  F2FP.BF16.F32.PACK_AB R107, R108, R107 ;  /* 0x0000006b6c6b723e */ /* 0x000fe400000010ff */
[----:B------:R-:W-:Y:S01]  /*6f40*/  F2FP.BF16.F32.PACK_AB R109, R110, R109 ;  /* 0x0000006d6e6d723e */ /* 0x000fe200000010ff */
[----:B------:R1:W-:Y:S01]  /*6f50*/  STG.E.U16 desc[UR28][R64.64], R2 ;  /* 0x0000000240007986 */ /* 0x0003e2000c10151c */
[----:B--2---:R-:W-:-:S03]  /*6f60*/  PRMT R46, R105, 0x7632, R46 ;  /* 0x00007632692e7816 */ /* 0x004fc6000000002e */
[----:B------:R2:W-:Y:S04]  /*6f70*/  STG.E.U16 desc[UR28][R66.64], R50 ;  /* 0x0000003242007986 */ /* 0x0005e8000c10151c */
[----:B------:R-:W-:Y:S01]  /*6f80*/  STG.E.U16 desc[UR28][R68.64], R34 ;  /* 0x0000002244007986 */ /* 0x000fe2000c10151c */
[----:B0-----:R-:W-:-:S03]  /*6f90*/  PRMT R48, R107, 0x7632, R48 ;  /* 0x000076326b307816 */ /* 0x001fc60000000030 */
[----:B------:R-:W-:Y:S01]  /*6fa0*/  STG.E.U16 desc[UR28][R70.64], R52 ;  /* 0x0000003446007986 */ /* 0x000fe2000c10151c */
[----:B-1----:R-:W-:-:S03]  /*6fb0*/  IADD3 R2, P1, P2, R3, UR6, R4 ;  /* 0x0000000603027c10 */ /* 0x002fc6000fa3e004 */
[----:B------:R-:W-:Y:S01]  /*6fc0*/  STG.E.U16 desc[UR28][R72.64], R36 ;  /* 0x0000002448007986 */ /* 0x000fe2000c10151c */
[----:B--2---:R-:W-:-:S03]  /*6fd0*/  PRMT R50, R109, 0x7632, R50 ;  /* 0x000076326d327816 */ /* 0x004fc60000000032 */
[----:B------:R-:W-:Y:S04]  /*6fe0*/  STG.E.U16 desc[UR28][R74.64], R54 ;  /* 0x000000364a007986 */ /* 0x000fe8000c10151c */
[----:B------:R-:W-:Y:S04]  /*6ff0*/  STG.E.U16 desc[UR28][R76.64], R38 ;  /* 0x000000264c007986 */ /* 0x000fe8000c10151c */
[----:B------:R-:W-:Y:S04]  /*7000*/  STG.E.U16 desc[UR28][R78.64], R56 ;  /* 0x000000384e007986 */ /* 0x000fe8000c10151c */
[----:B------:R-:W-:Y:S04]  /*7010*/  STG.E.U16 desc[UR28][R80.64], R40 ;  /* 0x0000002850007986 */ /* 0x000fe8000c10151c */
[----:B------:R0:W-:Y:S04]  /*7020*/  STG.E.U16 desc[UR28][R82.64], R0 ;  /* 0x0000000052007986 */ /* 0x0001e8000c10151c */
[----:B------:R1:W-:Y:S04]  /*7030*/  STG.E.U16 desc[UR28][R84.64], R42 ;  /* 0x0000002a54007986 */ /* 0x0003e8000c10151c */
[----:B------:R1:W-:Y:S01]  /*7040*/  STG.E.U16 desc[UR28][R86.64], R103 ;  /* 0x0000006756007986 */ /* 0x0003e2000c10151c */
[----:B0-----:R-:W-:-:S03]  /*7050*/  IMAD.HI R0, R121, 0x4, RZ ;  /* 0x0000000479007827 */ /* 0x001fc600078e02ff */
[----:B------:R1:W-:Y:S04]  /*7060*/  STG.E.U16 desc[UR28][R88.64], R44 ;  /* 0x0000002c58007986 */ /* 0x0003e8000c10151c */
[----:B------:R1:W-:Y:S01]  /*7070*/  STG.E.U16 desc[UR28][R90.64], R105 ;  /* 0x000000695a007986 */ /* 0x0003e2000c10151c */
[----:B------:R-:W-:-:S03]  /*7080*/  IADD3.X R3, PT, PT, R0, UR5, R5, P1, P2 ;  /* 0x0000000500037c10 */ /* 0x000fc60008fe4405 */
[----:B------:R1:W-:Y:S04]  /*7090*/  STG.E.U16 desc[UR28][R92.64], R46 ;  /* 0x0000002e5c007986 */ /* 0x0003e8000c10151c */
[----:B------:R1:W-:Y:S04]  /*70a0*/  STG.E.U16 desc[UR28][R94.64], R107 ;  /* 0x0000006b5e007986 */ /* 0x0003e8000c10151c */
[----:B------:R1:W-:Y:S04]  /*70b0*/  STG.E.U16 desc[UR28][R96.64], R48 ;  /* 0x0000003060007986 */ /* 0x0003e8000c10151c */
[----:B------:R1:W-:Y:S04]  /*70c0*/  STG.E.U16 desc[UR28][R98.64], R109 ;  /* 0x0000006d62007986 */ /* 0x0003e8000c10151c */
[----:B------:R1:W-:Y:S04]  /*70d0*/  STG.E.U16 desc[UR28][R100.64], R50 ;  /* 0x0000003264007986 */ /* 0x0003e8000c10151c */
[----:B------:R1:W-:Y:S01]  /*70e0*/  STG.E desc[UR28][R2.64], R111 ;  /* 0x0000006f02007986 */ /* 0x0003e2000c10191c */
[----:B-----5:R-:W-:Y:S06]  /*70f0*/  BAR.SYNC.DEFER_BLOCKING 0x0 ;  /* 0x0000000000007b1d */ /* 0x020fec0000010000 */
[----:B------:R-:W-:Y:S05]  /*7100*/  @P0 BRA `(.L_x_20) ;  /* 0x0000000000a00947 */ /* 0x000fea0003800000 */
[----:B------:R-:W0:Y:S01]  /*7110*/  S2UR UR5, SR_CgaCtaId ;  /* 0x00000000000579c3 */ /* 0x000e220000008800 */
[----:B------:R-:W-:Y:S01]  /*7120*/  NOP ;  /* 0x0000000000007918 */ /* 0x000fe20000000000 */
[----:B------:R-:W-:Y:S01]  /*7130*/  UMOV UR4, 0x50 ;  /* 0x0000005000047882 */ /* 0x000fe20000000000 */
[----:B------:R-:W-:Y:S01]  /*7140*/  MOV R0, UR34 ;  /* 0x0000002200007c02 */ /* 0x000fe20008000f00 */
[----:B------:R-:W-:Y:S01]  /*7150*/  HFMA2 R7, -RZ, RZ, 0, 5.9604644775390625e-08 ;  /* 0x00000001ff077431 */ /* 0x000fe200000001ff */
[----:B-1----:R-:W-:Y:S02]  /*7160*/  MOV R3, 0xf ;  /* 0x0000000f00037802 */ /* 0x002fe40000000f00 */
[----:B------:R-:W-:-:S04]  /*7170*/  LOP3.LUT R0, R0, 0xffff, RZ, 0xc0, !PT ;  /* 0x0000ffff00007812 */ /* 0x000fc800078ec0ff */
[----:B------:R-:W-:-:S04]  /*7180*/  SHF.R.U32.HI R0, RZ, 0x5, R0 ;  /* 0x00000005ff007819 */ /* 0x000fc80000011600 */
[----:B------:R-:W-:Y:S02]  /*7190*/  IADD3 R2, PT, PT, R0, 0x10, RZ ;  /* 0x0000001000027810 */ /* 0x000fe40007ffe0ff */
[----:B------:R-:W-:Y:S01]  /*71a0*/  SHF.L.U32 R0, R3, R0, RZ ;  /* 0x0000000003007219 */ /* 0x000fe200000006ff */
[----:B0-----:R-:W-:Y:S01]  /*71b0*/  ULEA UR6, UR5, UR4, 0x18 ;  /* 0x0000000405067291 */ /* 0x001fe2000f8ec0ff */
[----:B------:R-:W-:-:S04]  /*71c0*/  SHF.L.U32 R3, R7, R2, RZ ;  /* 0x0000000207037219 */ /* 0x000fc800000006ff */
[----:B------:R-:W-:-:S04]  /*71d0*/  LOP3.LUT R0, R3, R0, RZ, 0xfc, !PT ;  /* 0x0000000003007212 */ /* 0x000fc800078efcff */
[----:B------:R-:W0:Y:S01]  /*71e0*/  LDS R5, [UR6] ;  /* 0x00000006ff057984 */ /* 0x000e220008000800 */
[C---:B------:R-:W-:Y:S02]  /*71f0*/  LOP3.LUT R2, R0.reuse, 0xffff, RZ, 0xc0, !PT ;  /* 0x0000ffff00027812 */ /* 0x040fe400078ec0ff */
[----:B0-----:R-:W-:-:S04]  /*7200*/  LOP3.LUT R3, R0, 0xffff, R5, 0x80, !PT ;  /* 0x0000ffff00037812 */ /* 0x001fc800078e8005 */
[----:B------:R-:W-:-:S13]  /*7210*/  ISETP.NE.AND P0, PT, R3, R2, PT ;  /* 0x000000020300720c */ /* 0x000fda0003f05270 */
[----:B------:R-:W-:Y:S05]  /*7220*/  @P0 BRA `(.L_x_21) ;  /* 0x0000000000500947 */ /* 0x000fea0003800000 */
[----:B------:R-:W-:Y:S02]  /*7230*/  SHF.R.U32.HI R5, RZ, 0x10, R5 ;  /* 0x00000010ff057819 */ /* 0x000fe40000011605 */
[----:B------:R-:W-:-:S04]  /*7240*/  SHF.R.U32.HI R2, RZ, 0x10, R0 ;  /* 0x00000010ff027819 */ /* 0x000fc80000011600 */
[----:B------:R-:W-:-:S04]  /*7250*/  LOP3.LUT R5, R5, R2, RZ, 0xc0, !PT ;  /* 0x0000000205057212 */ /* 0x000fc800078ec0ff */
[----:B------:R-:W-:-:S13]  /*7260*/  ISETP.NE.AND P0, PT, R5, R2, PT ;  /* 0x000000020500720c */ /* 0x000fda0003f05270 */
[----:B------:R-:W-:Y:S05]  /*7270*/  @P0 BRA `(.L_x_22) ;  /* 0x0000000000300947 */ /* 0x000fea0003800000 */
[----:B------:R-:W-:Y:S01]  /*7280*/  R2UR UR4, R0 ;  /* 0x00000000000472ca */ /* 0x000fe200000e0000 */
[----:B------:R-:W-:Y:S01]  /*7290*/  VOTEU.ANY UR5, UPT, PT ;  /* 0x0000000000057886 */ /* 0x000fe200038e0100 */
[----:B------:R-:W0:Y:S01]  /*72a0*/  S2R R0, SR_LANEID ;  /* 0x0000000000007919 */ /* 0x000e220000000000 */
[----:B------:R-:W-:-:S10]  /*72b0*/  UFLO.U32 UR5, UR5 ;  /* 0x00000005000572bd */ /* 0x000fd400080e0000 */
[----:B------:R-:W-:-:S06]  /*72c0*/  ULOP3.LUT UR4, URZ, UR4, URZ, 0x33, !UPT ;  /* 0x00000004ff047292 */ /* 0x000fcc000f8e33ff */
[----:B------:R-:W-:-:S04]  /*72d0*/  MOV R2, UR4 ;  /* 0x0000000400027c02 */ /* 0x000fc80008000f00 */
[----:B------:R-:W1:Y:S02]  /*72e0*/  REDUX UR7, R2 ;  /* 0x00000000020773c4 */ /* 0x000e640000000000 */
[----:B------:R2:W-:Y:S01]  /*72f0*/  UTCATOMSWS.AND URZ, UR4 ;  /* 0x0000000400ff79e3 */ /* 0x0005e20008000000 */
[----:B0-----:R-:W-:Y:S02]  /*7300*/  ISETP.EQ.U32.AND P0, PT, R0, UR5, PT ;  /* 0x0000000500007c0c */ /* 0x001fe4000bf02070 */
[----:B-1----:R-:W-:-:S11]  /*7310*/  MOV R0, UR7 ;  /* 0x0000000700007c02 */ /* 0x002fd60008000f00 */
[----:B------:R2:W-:Y:S01]  /*7320*/  @P0 ATOMS.AND RZ, [UR6], R0 ;  /* 0x00000000ffff098c */ /* 0x0005e2000a800006 */
[----:B------:R-:W-:Y:S05]  /*7330*/  BRA `(.L_x_20) ;  /* 0x0000000000147947 */ /* 0x000fea0003800000 */
.L_x_22:
[----:B------:R-:W-:-:S07]  /*7340*/  MOV R2, 0x7360 ;  /* 0x0000736000027802 */ /* 0x000fce0000000f00 */
[----:B------:R-:W-:Y:S05]  /*7350*/  CALL.REL.NOINC `($__internal_0_$__cuda_sm10x_tcgen05_guardrail_trap_col_being_dealloced_not_returned_by_alloc) ;  /* 0x0000000000447944 */ /* 0x000fea0003c00000 */
[----:B------:R-:W-:Y:S05]  /*7360*/  BRA `(.L_x_20) ;  /* 0x0000000000087947 */ /* 0x000fea0003800000 */
.L_x_21:
[----:B------:R-:W-:-:S07]  /*7370*/  MOV R2, 0x7390 ;  /* 0x0000739000027802 */ /* 0x000fce0000000f00 */
[----:B------:R-:W-:Y:S05]  /*7380*/  CALL.REL.NOINC `($__internal_2_$__cuda_sm10x_tcgen05_guardrail_trap_unallocated_columns_being_dealloced) ;  /* 0x0000000000507944 */ /* 0x000fea0003c00000 */
.L_x_20:
[----:B------:R-:W-:Y:S01]  /*7390*/  NOP ;  /* 0x0000000000007918 */ /* 0x000fe20000000000 */
[----:B--2---:R-:W-:Y:S05]  /*73a0*/  EXIT ;  /* 0x000000000000794d */ /* 0x004fea0003800000 */
.L_x_8:
[----:B------:R-:W1:Y:S02]  /*73b0*/  SYNCS.PHASECHK.TRANS64.TRYWAIT P3, [UR11+0x4800], RZ ;  /* 0x004800ffff0075a7 */ /* 0x000e64000806110b */
[----:B-1----:R-:W-:Y:S05]  /*73c0*/  @!P3 BRA `(.L_x_8) ;  /* 0xfffffffc00f8b947 */ /* 0x002fea000383ffff */
[----:B------:R-:W-:Y:S05]  /*73d0*/  BRA `(.L_x_7) ;  /* 0xffffffb000fc7947 */ /* 0x000fea000383ffff */
.L_x_14:
[----:B------:R-:W2:Y:S02]  /*73e0*/  SYNCS.PHASECHK.TRANS64.TRYWAIT P2, [UR11+0x5810], RZ ;  /* 0x005810ffff0075a7 */ /* 0x000ea4000804110b */
[----:B--2---:R-:W-:Y:S05]  /*73f0*/  @!P2 BRA `(.L_x_14) ;  /* 0xfffffffc00f8a947 */ /* 0x004fea000383ffff */
[----:B------:R-:W-:Y:S05]  /*7400*/  BRA `(.L_x_23) ;  /* 0xffffffc400b47947 */ /* 0x000fea000383ffff */
.L_x_15:
[----:B------:R-:W2:Y:S02]  /*7410*/  SYNCS.PHASECHK.TRANS64.TRYWAIT P2, [UR13], R0 ;  /* 0x00000000ff0075a7 */ /* 0x000ea4000804110d */
[----:B--2---:R-:W-:Y:S05]  /*7420*/  @!P2 BRA `(.L_x_15) ;  /* 0xfffffffc00f8a947 */ /* 0x004fea000383ffff */
[----:B------:R-:W-:Y:S05]  /*7430*/  BRA `(.L_x_24) ;  /* 0xffffffc400cc7947 */ /* 0x000fea000383ffff */
.L_x_19:
[----:B------:R-:W0:Y:S02]  /*7440*/  SYNCS.PHASECHK.TRANS64.TRYWAIT P2, [UR13], R3 ;  /* 0x00000003ff0075a7 */ /* 0x000e24000804110d */
[----:B0-----:R-:W-:Y:S05]  /*7450*/  @!P2 BRA `(.L_x_19) ;  /* 0xfffffffc00f8a947 */ /* 0x001fea000383ffff */
[----:B------:R-:W-:Y:S05]  /*7460*/  BRA `(.L_x_18) ;  /* 0xffffffd400907947 */ /* 0x000fea000383ffff */
        .weak           $__internal_0_$__cuda_sm10x_tcgen05_guardrail_trap_col_being_dealloced_not_returned_by_alloc
        .type           $__internal_0_$__cuda_sm10x_tcgen05_guardrail_trap_col_being_dealloced_not_returned_by_alloc,@function
        .size           $__internal_0_$__cuda_sm10x_tcgen05_guardrail_trap_col_being_dealloced_not_returned_by_alloc,($__internal_1_$__cuda_sm10x_tcgen05_guardrail_trap_phase_invalid_during_alloc - $__internal_0_$__cuda_sm10x_tcgen05_guardrail_trap_col_being_dealloced_not_returned_by_alloc)
$__internal_0_$__cuda_sm10x_tcgen05_guardrail_trap_col_being_dealloced_not_returned_by_alloc:
[----:B------:R-:W-:Y:S05]  /*7470*/  BPT.TRAP 0x1 ;  /* 0x000000040000795c */ /* 0x000fea0000300000 */
[----:B------:R-:W-:-:S04]  /*7480*/  MOV R3, 0x0 ;  /* 0x0000000000037802 */ /* 0x000fc80000000f00 */
[----:B------:R-:W-:Y:S05]  /*7490*/  RET.REL.NODEC R2 `(attn_fwd) ;  /* 0xffffff8802d87950 */ /* 0x000fea0003c3ffff */
        .weak           $__internal_1_$__cuda_sm10x_tcgen05_guardrail_trap_phase_invalid_during_alloc
        .type           $__internal_1_$__cuda_sm10x_tcgen05_guardrail_trap_phase_invalid_during_alloc,@function
        .size           $__internal_1_$__cuda_sm10x_tcgen05_guardrail_trap_phase_invalid_during_alloc,($__internal_2_$__cuda_sm10x_tcgen05_guardrail_trap_unallocated_columns_being_dealloced - $__internal_1_$__cuda_sm10x_tcgen05_guardrail_trap_phase_invalid_during_alloc)
$__internal_1_$__cuda_sm10x_tcgen05_guardrail_trap_phase_invalid_during_alloc:
[----:B------:R-:W-:Y:S05]  /*74a0*/  BPT.TRAP 0x1 ;  /* 0x000000040000795c */ /* 0x000fea0000300000 */
[----:B------:R-:W-:-:S04]  /*74b0*/  HFMA2 R3, -RZ, RZ, 0, 0 ;  /* 0x00000000ff037431 */ /* 0x000fc800000001ff */
[----:B------:R-:W-:Y:S05]  /*74c0*/  RET.REL.NODEC R2 `(attn_fwd) ;  /* 0xffffff8802cc7950 */ /* 0x000fea0003c3ffff */
        .weak           $__internal_2_$__cuda_sm10x_tcgen05_guardrail_trap_unallocated_columns_being_dealloced
        .type           $__internal_2_$__cuda_sm10x_tcgen05_guardrail_trap_unallocated_columns_being_dealloced,@function
        .size           $__internal_2_$__cuda_sm10x_tcgen05_guardrail_trap_unallocated_columns_being_dealloced,(.L_x_28 - $__internal_2_$__cuda_sm10x_tcgen05_guardrail_trap_unallocated_columns_being_dealloced)
$__internal_2_$__cuda_sm10x_tcgen05_guardrail_trap_unallocated_columns_being_dealloced:
[----:B------:R-:W-:Y:S05]  /*74d0*/  BPT.TRAP 0x1 ;  /* 0x000000040000795c */ /* 0x000fea0000300000 */
[----:B------:R-:W-:-:S04]  /*74e0*/  MOV R3, 0x0 ;  /* 0x0000000000037802 */ /* 0x000fc80000000f00 */
[----:B------:R-:W-:Y:S05]  /*74f0*/  RET.REL.NODEC R2 `(attn_fwd) ;  /* 0xffffff8802c07950 */ /* 0x000fea0003c3ffff */
.L_x_25:
[----:B------:R-:W-:-:S00]  /*7500*/  BRA `(.L_x_25) ;  /* 0xfffffffc00fc7947 */ /* 0x000fc0000383ffff */
[----:B------:R-:W-:-:S00]  /*7510*/  NOP ;  /* 0x0000000000007918 */ /* 0x000fc00000000000 */
        /* <DEDUP_REMOVED lines=14> */
.L_x_28:


//--------------------- .nv.global.init           --------------------------
	.section	.nv.global.init,"aw",@progbits
.nv.global.init:
	.type		_$_str,@object
	.size		_$_str,(.L_3 - _$_str)
_$_str:
        /*0000*/ 	.byte	0x5f, 0x5f, 0x43, 0x55, 0x44, 0x41, 0x5f, 0x46, 0x54, 0x5a, 0x00
.L_3:


//--------------------- .nv.shared.attn_fwd       --------------------------
	.section	.nv.shared.attn_fwd,"aw",@nobits
	.sectionflags	@""
	.align	16
	.zero		1024


//--------------------- .nv.shared.reserved.0     --------------------------
	.section	.nv.shared.reserved.0,"aw",@nobits
	.align	8
	.weak		__nv_reservedSMEM_offset_0_alias
	.size		__nv_reservedSMEM_offset_0_alias, 0, 64
	.other		__nv_reservedSMEM_offset_0_alias,@"STO_CUDA_RESERVED_SHARED STV_DEFAULT"
__nv_reservedSMEM_offset_0_alias:
	.zero		0
.nv.shared.reserved.0:
	.zero		64
	.weak		__nv_reservedSMEM_allocation_phase
	.type		__nv_reservedSMEM_allocation_phase,@object
	.size		__nv_reservedSMEM_allocation_phase,(.L_0 - __nv_reservedSMEM_allocation_phase)
__nv_reservedSMEM_allocation_phase:
	.zero		1
.L_0:
	.zero		7
	.weak		__nv_reservedSMEM_devtool_atexit_pc
	.type		__nv_reservedSMEM_devtool_atexit_pc,@object
	.size		__nv_reservedSMEM_devtool_atexit_pc,(__nv_reservedSMEM_allocation_mask - __nv_reservedSMEM_devtool_atexit_pc)
__nv_reservedSMEM_devtool_atexit_pc:
	.zero		8
	.weak		__nv_reservedSMEM_allocation_mask
	.type		__nv_reservedSMEM_allocation_mask,@object
	.size		__nv_reservedSMEM_allocation_mask,(.L_2 - __nv_reservedSMEM_allocation_mask)
__nv_reservedSMEM_allocation_mask:
	.zero		4
.L_2:


//--------------------- .nv.constant0.attn_fwd    --------------------------
	.section	.nv.constant0.attn_fwd,"a",@progbits
	.sectionflags	@""
	.align	4
.nv.constant0.attn_fwd:
	.zero		1032


//--------------------- SYMBOLS --------------------------

	.type		.nv.reservedSmem.offset0,@object
	.size		.nv.reservedSmem.offset0,0x4
	.type		.nv.reservedSmem.cap,@object
	.size		.nv.reservedSmem.cap,0x4
